// auto-generated by cutlass_sweep.gemm — config: {"arch": "sm_90", "cluster_m": 1, "cluster_n": 1, "dtype": "int8", "dtype_b": "int8", "layout": "nt", "stages": 0, "tile_k": 32, "tile_m": 256, "tile_n": 384}
#include "cutlass/cutlass.h"
#include "cutlass/gemm/collective/collective_builder.hpp"
#include "cutlass/gemm/device/gemm_universal_adapter.h"
#include "cutlass/gemm/kernel/gemm_universal.hpp"
#include "cutlass/epilogue/collective/collective_builder.hpp"

using ElemA = int8_t;
using ElemB = int8_t;
using ElemCD = int8_t;
using Acc  = int32_t;
using TileShape    = cute::Shape<cute::_256, cute::_384, cute::_32>;
using ClusterShape = cute::Shape<cute::_1, cute::_1, cute::_1>;

using CollectiveEpilogue = typename cutlass::epilogue::collective::CollectiveBuilder<
    cutlass::arch::Sm90, cutlass::arch::OpClassTensorOp,
    TileShape, ClusterShape,
    cutlass::epilogue::collective::EpilogueTileAuto,
    Acc, Acc,
    ElemCD, cutlass::layout::RowMajor, 128 / cutlass::sizeof_bits<ElemCD>::value,
    ElemCD, cutlass::layout::RowMajor, 128 / cutlass::sizeof_bits<ElemCD>::value,
    cutlass::epilogue::collective::EpilogueScheduleAuto
  >::CollectiveOp;

using CollectiveMainloop = typename cutlass::gemm::collective::CollectiveBuilder<
    cutlass::arch::Sm90, cutlass::arch::OpClassTensorOp,
    ElemA, cutlass::layout::RowMajor, 128 / cutlass::sizeof_bits<ElemA>::value,
    ElemB, cutlass::layout::ColumnMajor, 128 / cutlass::sizeof_bits<ElemB>::value,
    Acc,
    TileShape, ClusterShape,
    cutlass::gemm::collective::StageCountAutoCarveout<static_cast<int>(sizeof(typename CollectiveEpilogue::SharedStorage))>,
    cutlass::gemm::collective::KernelScheduleAuto
  >::CollectiveOp;

using GemmKernel = cutlass::gemm::kernel::GemmUniversal<
    cute::Shape<int,int,int,int>,
    CollectiveMainloop,
    CollectiveEpilogue
>;
using Gemm = cutlass::gemm::device::GemmUniversalAdapter<GemmKernel>;

// Force the device kernel symbol into the cubin without needing a host main.
auto* _anchor = &cutlass::device_kernel<GemmKernel>;


// ===== COMPILED SASS (sm_90a) =====

	.target	sm_90a

	.elftype	@"ET_EXEC"


//--------------------- .note.nv.tkinfo           --------------------------
	.section	.note.nv.tkinfo,"",@"SHT_NOTE"
	.sectionflags	@"SHF_NOTE_NV_TKINFO"
	.tkinfo
        /*0018*/ 	.word	0x00000002
        /*0030*/ 	.string	""
        /*0030*/ 	.string	"ptxas"
        /*0030*/ 	.string	"Cuda compilation tools, release 13.0, V13.0.88"
        /*0030*/ 	.string	"Build cuda_13.0.r13.0/compiler.36424714_0"
        /*0030*/ 	.string	"-arch sm_90a -m 64 "



//--------------------- .note.nv.cuinfo           --------------------------
	.section	.note.nv.cuinfo,"",@"SHT_NOTE"
	.sectionflags	@"SHF_NOTE_NV_CUINFO"
        /*0018*/ 	.short	0x0002
        /*001a*/ 	.short	0x005a
        /*001c*/ 	.short	0x0082
	.zero		2


//--------------------- .nv.info                  --------------------------
	.section	.nv.info,"",@"SHT_CUDA_INFO"
	.align	4


	//----- nvinfo : EIATTR_REGCOUNT
	.align		4
        /*0000*/ 	.byte	0x04, 0x2f
        /*0002*/ 	.short	(.L_15 - .L_14)
	.align		4
.L_14:
        /*0004*/ 	.word	index@(_ZN7cutlass13device_kernelINS_4gemm6kernel13GemmUniversalIN4cute5tupleIJiiiiEEENS1_10collective13CollectiveMmaINS1_34MainloopSm90TmaGmmaWarpSpecializedILi11ENS5_IJNS4_1CILi1EEESB_SB_EEENS1_35KernelTmaWarpSpecializedCooperativeEEENS5_IJNSA_ILi256EEENSA_ILi384EEENSA_ILi32EEEEEEaNS5_IJlSB_lEEEaSJ_NS4_8TiledMMAINS4_8MMA_AtomIJNS4_4SM904GMMA27MMA_64x192x32_S32S8S8_SS_TNEEEENS4_6LayoutINS5_IJNSA_ILi2EEESB_SB_EEENS5_IJSB_NSA_ILi0EEEST_EEEEENS5_IJNS4_10UnderscoreESW_SW_EEEEENS4_13SM90_TMA_LOADENS4_14ComposedLayoutINS4_7SwizzleILi1ELi4ELi3EEENS4_18smem_ptr_flag_bitsILi8EEENSQ_INS5_IJNSA_ILi8EEESH_EEENS5_IJSH_SB_EEEEEEEvNS4_8identityESZ_S19_vS1A_EENS_8epilogue10collective6detail29Sm90TmaWarpSpecializedAdapterINS1D_15DefaultEpilogueIaSJ_SJ_NS1C_6thread17LinearCombinationIaLi1EiiLNS1H_9ScaleType4KindE0ELNS_15FloatRoundStyleE2EaEENS1_15EpilogueDefaultEEEEEvvEEEEvNT_6ParamsE)
        /*0008*/ 	.word	0x000000a8


	//----- nvinfo : EIATTR_FRAME_SIZE
	.align		4
.L_15:
        /*000c*/ 	.byte	0x04, 0x11
        /*000e*/ 	.short	(.L_17 - .L_16)
	.align		4
.L_16:
        /*0010*/ 	.word	index@(_ZN7cutlass13device_kernelINS_4gemm6kernel13GemmUniversalIN4cute5tupleIJiiiiEEENS1_10collective13CollectiveMmaINS1_34MainloopSm90TmaGmmaWarpSpecializedILi11ENS5_IJNS4_1CILi1EEESB_SB_EEENS1_35KernelTmaWarpSpecializedCooperativeEEENS5_IJNSA_ILi256EEENSA_ILi384EEENSA_ILi32EEEEEEaNS5_IJlSB_lEEEaSJ_NS4_8TiledMMAINS4_8MMA_AtomIJNS4_4SM904GMMA27MMA_64x192x32_S32S8S8_SS_TNEEEENS4_6LayoutINS5_IJNSA_ILi2EEESB_SB_EEENS5_IJSB_NSA_ILi0EEEST_EEEEENS5_IJNS4_10UnderscoreESW_SW_EEEEENS4_13SM90_TMA_LOADENS4_14ComposedLayoutINS4_7SwizzleILi1ELi4ELi3EEENS4_18smem_ptr_flag_bitsILi8EEENSQ_INS5_IJNSA_ILi8EEESH_EEENS5_IJSH_SB_EEEEEEEvNS4_8identityESZ_S19_vS1A_EENS_8epilogue10collective6detail29Sm90TmaWarpSpecializedAdapterINS1D_15DefaultEpilogueIaSJ_SJ_NS1C_6thread17LinearCombinationIaLi1EiiLNS1H_9ScaleType4KindE0ELNS_15FloatRoundStyleE2EaEENS1_15EpilogueDefaultEEEEEvvEEEEvNT_6ParamsE)
        /*0014*/ 	.word	0x000005c0


	//----- nvinfo : EIATTR_MIN_STACK_SIZE
	.align		4
.L_17:
        /*0018*/ 	.byte	0x04, 0x12
        /*001a*/ 	.short	(.L_19 - .L_18)
	.align		4
.L_18:
        /*001c*/ 	.word	index@(_ZN7cutlass13device_kernelINS_4gemm6kernel13GemmUniversalIN4cute5tupleIJiiiiEEENS1_10collective13CollectiveMmaINS1_34MainloopSm90TmaGmmaWarpSpecializedILi11ENS5_IJNS4_1CILi1EEESB_SB_EEENS1_35KernelTmaWarpSpecializedCooperativeEEENS5_IJNSA_ILi256EEENSA_ILi384EEENSA_ILi32EEEEEEaNS5_IJlSB_lEEEaSJ_NS4_8TiledMMAINS4_8MMA_AtomIJNS4_4SM904GMMA27MMA_64x192x32_S32S8S8_SS_TNEEEENS4_6LayoutINS5_IJNSA_ILi2EEESB_SB_EEENS5_IJSB_NSA_ILi0EEEST_EEEEENS5_IJNS4_10UnderscoreESW_SW_EEEEENS4_13SM90_TMA_LOADENS4_14ComposedLayoutINS4_7SwizzleILi1ELi4ELi3EEENS4_18smem_ptr_flag_bitsILi8EEENSQ_INS5_IJNSA_ILi8EEESH_EEENS5_IJSH_SB_EEEEEEEvNS4_8identityESZ_S19_vS1A_EENS_8epilogue10collective6detail29Sm90TmaWarpSpecializedAdapterINS1D_15DefaultEpilogueIaSJ_SJ_NS1C_6thread17LinearCombinationIaLi1EiiLNS1H_9ScaleType4KindE0ELNS_15FloatRoundStyleE2EaEENS1_15EpilogueDefaultEEEEEvvEEEEvNT_6ParamsE)
        /*0020*/ 	.word	0x000005c0
.L_19:


//--------------------- .nv.compat                --------------------------
	.section	.nv.compat,"",@"SHT_CUDA_COMPAT_INFO"
	.align	4
        /*0000*/ 	.byte	0x02, 0x09, 0x01, 0x00, 0x02, 0x02, 0x04, 0x00, 0x02, 0x05, 0x05, 0x00, 0x03, 0x07, 0x01, 0x01
        /*0010*/ 	.byte	0x02, 0x03, 0x01, 0x00, 0x02, 0x06, 0x01, 0x00, 0x04, 0x0b, 0x08, 0x00, 0x00, 0x00, 0x00, 0x00
        /*0020*/ 	.byte	0x00, 0x00, 0x00, 0x00


//--------------------- .nv.info._ZN7cutlass13device_kernelINS_4gemm6kernel13GemmUniversalIN4cute5tupleIJiiiiEEENS1_10collective13CollectiveMmaINS1_34MainloopSm90TmaGmmaWarpSpecializedILi11ENS5_IJNS4_1CILi1EEESB_SB_EEENS1_35KernelTmaWarpSpecializedCooperativeEEENS5_IJNSA_ILi256EEENSA_ILi384EEENSA_ILi32EEEEEEaNS5_IJlSB_lEEEaSJ_NS4_8TiledMMAINS4_8MMA_AtomIJNS4_4SM904GMMA27MMA_64x192x32_S32S8S8_SS_TNEEEENS4_6LayoutINS5_IJNSA_ILi2EEESB_SB_EEENS5_IJSB_NSA_ILi0EEEST_EEEEENS5_IJNS4_10UnderscoreESW_SW_EEEEENS4_13SM90_TMA_LOADENS4_14ComposedLayoutINS4_7SwizzleILi1ELi4ELi3EEENS4_18smem_ptr_flag_bitsILi8EEENSQ_INS5_IJNSA_ILi8EEESH_EEENS5_IJSH_SB_EEEEEEEvNS4_8identityESZ_S19_vS1A_EENS_8epilogue10collective6detail29Sm90TmaWarpSpecializedAdapterINS1D_15DefaultEpilogueIaSJ_SJ_NS1C_6thread17LinearCombinationIaLi1EiiLNS1H_9ScaleType4KindE0ELNS_15FloatRoundStyleE2EaEENS1_15EpilogueDefaultEEEEEvvEEEEvNT_6ParamsE --------------------------
	.section	.nv.info._ZN7cutlass13device_kernelINS_4gemm6kernel13GemmUniversalIN4cute5tupleIJiiiiEEENS1_10collective13CollectiveMmaINS1_34MainloopSm90TmaGmmaWarpSpecializedILi11ENS5_IJNS4_1CILi1EEESB_SB_EEENS1_35KernelTmaWarpSpecializedCooperativeEEENS5_IJNSA_ILi256EEENSA_ILi384EEENSA_ILi32EEEEEEaNS5_IJlSB_lEEEaSJ_NS4_8TiledMMAINS4_8MMA_AtomIJNS4_4SM904GMMA27MMA_64x192x32_S32S8S8_SS_TNEEEENS4_6LayoutINS5_IJNSA_ILi2EEESB_SB_EEENS5_IJSB_NSA_ILi0EEEST_EEEEENS5_IJNS4_10UnderscoreESW_SW_EEEEENS4_13SM90_TMA_LOADENS4_14ComposedLayoutINS4_7SwizzleILi1ELi4ELi3EEENS4_18smem_ptr_flag_bitsILi8EEENSQ_INS5_IJNSA_ILi8EEESH_EEENS5_IJSH_SB_EEEEEEEvNS4_8identityESZ_S19_vS1A_EENS_8epilogue10collective6detail29Sm90TmaWarpSpecializedAdapterINS1D_15DefaultEpilogueIaSJ_SJ_NS1C_6thread17LinearCombinationIaLi1EiiLNS1H_9ScaleType4KindE0ELNS_15FloatRoundStyleE2EaEENS1_15EpilogueDefaultEEEEEvvEEEEvNT_6ParamsE,"",@"SHT_CUDA_INFO"
	.sectionflags	@""
	.align	4


	//----- nvinfo : EIATTR_CUDA_API_VERSION
	.align		4
        /*0000*/ 	.byte	0x04, 0x37
        /*0002*/ 	.short	(.L_21 - .L_20)
.L_20:
        /*0004*/ 	.word	0x00000082


	//----- nvinfo : EIATTR_KPARAM_INFO
	.align		4
.L_21:
        /*0008*/ 	.byte	0x04, 0x17
        /*000a*/ 	.short	(.L_23 - .L_22)
.L_22:
        /*000c*/ 	.word	0x00000000
        /*0010*/ 	.short	0x0000
        /*0012*/ 	.short	0x0070
        /*0014*/ 	.byte	0x00, 0xf0, 0x01, 0x10


	//----- nvinfo : EIATTR_SPARSE_MMA_MASK
	.align		4
.L_23:
        /*0018*/ 	.byte	0x03, 0x50
        /*001a*/ 	.short	0x0000


	//----- nvinfo : EIATTR_MAXREG_COUNT
	.align		4
        /*001c*/ 	.byte	0x03, 0x1b
        /*001e*/ 	.short	0x00a8


	//----- nvinfo : EIATTR_NUM_BARRIERS
	.align		4
        /*0020*/ 	.byte	0x02, 0x4c
        /*0022*/ 	.byte	0x01
	.zero		1


	//----- nvinfo : EIATTR_EXTERNS
	.align		4
        /*0024*/ 	.byte	0x04, 0x0f
        /*0026*/ 	.short	(.L_25 - .L_24)


	//   ....[0]....
	.align		4
.L_24:
        /*0028*/ 	.word	index@(__assertfail)


	//----- nvinfo : EIATTR_ANNOTATIONS
	.align		4
.L_25:
        /*002c*/ 	.byte	0x04, 0x55
        /*002e*/ 	.short	(.L_27 - .L_26)


	//   ....[0]....
.L_26:
        /*0030*/ 	.word	0x00000001
        /*0034*/ 	.byte	0xb0, 0x06, 0x00, 0x00, 0x01, 0x00, 0x00, 0x00, 0xc0, 0x06, 0x00, 0x00, 0x01, 0x00, 0x00, 0x00
        /* <DEDUP_REMOVED lines=467> */
        /*1d74*/ 	.byte	0x30, 0x91, 0x01, 0x00


	//----- nvinfo : EIATTR_MERCURY_ISA_VERSION
	.align		4
.L_27:
        /*1d78*/ 	.byte	0x03, 0x5f
        /*1d7a*/ 	.short	0x0101


	//----- nvinfo : EIATTR_INT_WARP_WIDE_INSTR_OFFSETS
	.align		4
        /*1d7c*/ 	.byte	0x04, 0x31
        /*1d7e*/ 	.short	(.L_29 - .L_28)


	//   ....[0]....
.L_28:
        /*1d80*/ 	.word	0x000004e0


	//   ....[1]....
        /*1d84*/ 	.word	0x000004f0


	//   ....[2]....
        /*1d88*/ 	.word	0x000005f0


	//----- nvinfo : EIATTR_COOP_GROUP_MASK_REGIDS
	.align		4
.L_29:
        /*1d8c*/ 	.byte	0x04, 0x29
        /*1d8e*/ 	.short	(.L_31 - .L_30)


	//   ....[0]....
.L_30:
        /*1d90*/ 	.word	0xffffffff


	//   ....[1]....
        /*1d94*/ 	.word	0xffffffff


	//   ....[2]....
        /*1d98*/ 	.word	0xffffffff


	//   ....[3]....
        /*1d9c*/ 	.word	0xffffffff


	//   ....[4]....
        /*1da0*/ 	.word	0xffffffff


	//----- nvinfo : EIATTR_COOP_GROUP_INSTR_OFFSETS
	.align		4
.L_31:
        /*1da4*/ 	.byte	0x04, 0x28
        /*1da6*/ 	.short	(.L_33 - .L_32)


	//   ....[0]....
.L_32:
        /*1da8*/ 	.word	0x00000070


	//   ....[1]....
        /*1dac*/ 	.word	0x00000080


	//   ....[2]....
        /*1db0*/ 	.word	0x00000140


	//   ....[3]....
        /*1db4*/ 	.word	0x000003e0


	//   ....[4]....
        /*1db8*/ 	.word	0x00001110


	//----- nvinfo : EIATTR_REG_RECONFIG
	.align		4
.L_33:
        /*1dbc*/ 	.byte	0x01, 0x54
	.zero		2


	//----- nvinfo : EIATTR_SYSCALL_OFFSETS
	.align		4
        /*1dc0*/ 	.byte	0x04, 0x46
        /*1dc2*/ 	.short	(.L_35 - .L_34)


	//   ....[0]....
.L_34:
        /*1dc4*/ 	.word	0x000012d0


	//----- nvinfo : EIATTR_MBARRIER_INSTR_OFFSETS
	.align		4
.L_35:
        /*1dc8*/ 	.byte	0x04, 0x39
        /*1dca*/ 	.short	(.L_37 - .L_36)


	//   ....[0]....
.L_36:
        /*1dcc*/ 	.word	0x00000260
        /*1dd0*/ 	.word	0x000000ff
        /*1dd4*/ 	.word	0x00000000
        /*1dd8*/ 	.short	0x0100
        /*1dda*/ 	.byte	0x08
	.zero		1


	//   ....[1]....
        /*1ddc*/ 	.word	0x00000270
        /*1de0*/ 	.word	0x000000ff
        /*1de4*/ 	.word	0x00000058
        /*1de8*/ 	.short	0x0100
        /*1dea*/ 	.byte	0x08
	.zero		1


	//   ....[2]....
        /*1dec*/ 	.word	0x00000280
        /*1df0*/ 	.word	0x000000ff
        /*1df4*/ 	.word	0x00000008
        /*1df8*/ 	.short	0x0100
        /*1dfa*/ 	.byte	0x08
	.zero		1


	//   ....[3]....
        /*1dfc*/ 	.word	0x00000290
        /*1e00*/ 	.word	0x000000ff
        /*1e04*/ 	.word	0x00000060
        /*1e08*/ 	.short	0x0100
        /*1e0a*/ 	.byte	0x08
	.zero		1


	//   ....[4]....
        /*1e0c*/ 	.word	0x000002a0
        /*1e10*/ 	.word	0x000000ff
        /*1e14*/ 	.word	0x00000010
        /*1e18*/ 	.short	0x0100
        /*1e1a*/ 	.byte	0x08
	.zero		1


	//   ....[5]....
        /*1e1c*/ 	.word	0x000002b0
        /*1e20*/ 	.word	0x000000ff
        /*1e24*/ 	.word	0x00000068
        /*1e28*/ 	.short	0x0100
        /*1e2a*/ 	.byte	0x08
	.zero		1


	//   ....[6]....
        /*1e2c*/ 	.word	0x000002c0
        /*1e30*/ 	.word	0x000000ff
        /*1e34*/ 	.word	0x00000018
        /*1e38*/ 	.short	0x0100
        /*1e3a*/ 	.byte	0x08
	.zero		1


	//   ....[7]....
        /*1e3c*/ 	.word	0x000002d0
        /*1e40*/ 	.word	0x000000ff
        /*1e44*/ 	.word	0x00000070
        /*1e48*/ 	.short	0x0100
        /*1e4a*/ 	.byte	0x08
	.zero		1


	//   ....[8]....
        /*1e4c*/ 	.word	0x000002e0
        /*1e50*/ 	.word	0x000000ff
        /*1e54*/ 	.word	0x00000020
        /*1e58*/ 	.short	0x0100
        /*1e5a*/ 	.byte	0x08
	.zero		1


	//   ....[9]....
        /*1e5c*/ 	.word	0x000002f0
        /*1e60*/ 	.word	0x000000ff
        /*1e64*/ 	.word	0x00000078
        /*1e68*/ 	.short	0x0100
        /*1e6a*/ 	.byte	0x08
	.zero		1


	//   ....[10]....
        /*1e6c*/ 	.word	0x00000300
        /*1e70*/ 	.word	0x000000ff
        /*1e74*/ 	.word	0x00000028
        /*1e78*/ 	.short	0x0100
        /*1e7a*/ 	.byte	0x08
	.zero		1


	//   ....[11]....
        /*1e7c*/ 	.word	0x00000310
        /*1e80*/ 	.word	0x000000ff
        /*1e84*/ 	.word	0x00000080
        /*1e88*/ 	.short	0x0100
        /*1e8a*/ 	.byte	0x08
	.zero		1


	//   ....[12]....
        /*1e8c*/ 	.word	0x00000320
        /*1e90*/ 	.word	0x000000ff
        /*1e94*/ 	.word	0x00000030
        /*1e98*/ 	.short	0x0100
        /*1e9a*/ 	.byte	0x08
	.zero		1


	//   ....[13]....
        /*1e9c*/ 	.word	0x00000330
        /*1ea0*/ 	.word	0x000000ff
        /*1ea4*/ 	.word	0x00000088
        /*1ea8*/ 	.short	0x0100
        /*1eaa*/ 	.byte	0x08
	.zero		1


	//   ....[14]....
        /*1eac*/ 	.word	0x00000340
        /*1eb0*/ 	.word	0x000000ff
        /*1eb4*/ 	.word	0x00000038
        /*1eb8*/ 	.short	0x0100
        /*1eba*/ 	.byte	0x08
	.zero		1


	//   ....[15]....
        /*1ebc*/ 	.word	0x00000350
        /*1ec0*/ 	.word	0x000000ff
        /*1ec4*/ 	.word	0x00000090
        /*1ec8*/ 	.short	0x0100
        /*1eca*/ 	.byte	0x08
	.zero		1


	//   ....[16]....
        /*1ecc*/ 	.word	0x00000360
        /*1ed0*/ 	.word	0x000000ff
        /*1ed4*/ 	.word	0x00000040
        /*1ed8*/ 	.short	0x0100
        /*1eda*/ 	.byte	0x08
	.zero		1


	//   ....[17]....
        /*1edc*/ 	.word	0x00000370
        /*1ee0*/ 	.word	0x000000ff
        /*1ee4*/ 	.word	0x00000098
        /*1ee8*/ 	.short	0x0100
        /*1eea*/ 	.byte	0x08
	.zero		1


	//   ....[18]....
        /*1eec*/ 	.word	0x00000380
        /*1ef0*/ 	.word	0x000000ff
        /*1ef4*/ 	.word	0x00000048
        /*1ef8*/ 	.short	0x0100
        /*1efa*/ 	.byte	0x08
	.zero		1


	//   ....[19]....
        /*1efc*/ 	.word	0x00000390
        /*1f00*/ 	.word	0x000000ff
        /*1f04*/ 	.word	0x000000a0
        /*1f08*/ 	.short	0x0100
        /*1f0a*/ 	.byte	0x08
	.zero		1


	//   ....[20]....
        /*1f0c*/ 	.word	0x000003a0
        /*1f10*/ 	.word	0x000000ff
        /*1f14*/ 	.word	0x00000050
        /*1f18*/ 	.short	0x0100
        /*1f1a*/ 	.byte	0x08
	.zero		1


	//   ....[21]....
        /*1f1c*/ 	.word	0x000003b0
        /*1f20*/ 	.word	0x000000ff
        /*1f24*/ 	.word	0x000000a8
        /*1f28*/ 	.short	0x0100
        /*1f2a*/ 	.byte	0x08
	.zero		1


	//   ....[22]....
        /*1f2c*/ 	.word	0x00000650
        /*1f30*/ 	.word	0x000000ff
        /*1f34*/ 	.word	0x000000c0
        /*1f38*/ 	.short	0x0100
        /*1f3a*/ 	.byte	0x06
	.zero		1


	//   ....[23]....
        /*1f3c*/ 	.word	0x000006d0
        /*1f40*/ 	.word	0x000000ff
        /*1f44*/ 	.word	0x000000c8
        /*1f48*/ 	.short	0x0100
        /*1f4a*/ 	.byte	0x06
	.zero		1


	//   ....[24]....
        /*1f4c*/ 	.word	0x000013a0
        /*1f50*/ 	.word	0x00000003
        /*1f54*/ 	.word	0x00000000
        /*1f58*/ 	.short	0x010a
        /*1f5a*/ 	.byte	0x3f
	.zero		1


	//   ....[25]....
        /*1f5c*/ 	.word	0x000013e0
        /*1f60*/ 	.word	0x00000003
        /*1f64*/ 	.word	0x00000000
        /*1f68*/ 	.short	0x010a
        /*1f6a*/ 	.byte	0x3f
	.zero		1


	//   ....[26]....
        /*1f6c*/ 	.word	0x00002200
        /*1f70*/ 	.word	0x00000005
        /*1f74*/ 	.word	0x00000000
        /*1f78*/ 	.short	0x010a
        /*1f7a*/ 	.byte	0x3f
	.zero		1


	//   ....[27]....
        /*1f7c*/ 	.word	0x00002240
        /*1f80*/ 	.word	0x00000005
        /*1f84*/ 	.word	0x00000000
        /*1f88*/ 	.short	0x010a
        /*1f8a*/ 	.byte	0x3f
	.zero		1


	//   ....[28]....
        /*1f8c*/ 	.word	0x00003b00
        /*1f90*/ 	.word	0x00000005
        /*1f94*/ 	.word	0x00000000
        /*1f98*/ 	.short	0x0101
        /*1f9a*/ 	.byte	0x3f
	.zero		1


	//   ....[29]....
        /*1f9c*/ 	.word	0x00003ce0
        /*1fa0*/ 	.word	0x00000000
        /*1fa4*/ 	.word	0x00000000
        /*1fa8*/ 	.short	0x0101
        /*1faa*/ 	.byte	0x3f
	.zero		1


	//   ....[30]....
        /*1fac*/ 	.word	0x00018cd0
        /*1fb0*/ 	.word	0x0000000d
        /*1fb4*/ 	.word	0x00000058
        /*1fb8*/ 	.short	0x010a
        /*1fba*/ 	.byte	0x3f
	.zero		1


	//   ....[31]....
        /*1fbc*/ 	.word	0x00019040
        /*1fc0*/ 	.word	0x00000002
        /*1fc4*/ 	.word	0x000000c8
        /*1fc8*/ 	.short	0x0101
        /*1fca*/ 	.byte	0x3f
	.zero		1


	//   ....[32]....
        /*1fcc*/ 	.word	0x000197f0
        /*1fd0*/ 	.word	0x00000005
        /*1fd4*/ 	.word	0x00000000
        /*1fd8*/ 	.short	0x010a
        /*1fda*/ 	.byte	0x3f
	.zero		1


	//   ....[33]....
        /*1fdc*/ 	.word	0x00019880
        /*1fe0*/ 	.word	0x00000007
        /*1fe4*/ 	.word	0x00000000
        /*1fe8*/ 	.short	0x010a
        /*1fea*/ 	.byte	0x3f
	.zero		1


	//   ....[34]....
        /*1fec*/ 	.word	0x00019910
        /*1ff0*/ 	.word	0x00000007
        /*1ff4*/ 	.word	0x00000000
        /*1ff8*/ 	.short	0x010a
        /*1ffa*/ 	.byte	0x3f
	.zero		1


	//   ....[35]....
        /*1ffc*/ 	.word	0x000199a0
        /*2000*/ 	.word	0x00000007
        /*2004*/ 	.word	0x00000000
        /*2008*/ 	.short	0x010a
        /*200a*/ 	.byte	0x3f
	.zero		1


	//   ....[36]....
        /*200c*/ 	.word	0x00019a30
        /*2010*/ 	.word	0x00000007
        /*2014*/ 	.word	0x00000000
        /*2018*/ 	.short	0x010a
        /*201a*/ 	.byte	0x3f
	.zero		1


	//   ....[37]....
        /*201c*/ 	.word	0x00019ac0
        /*2020*/ 	.word	0x00000007
        /*2024*/ 	.word	0x00000000
        /*2028*/ 	.short	0x010a
        /*202a*/ 	.byte	0x3f
	.zero		1


	//   ....[38]....
        /*202c*/ 	.word	0x00019b50
        /*2030*/ 	.word	0x00000007
        /*2034*/ 	.word	0x00000000
        /*2038*/ 	.short	0x010a
        /*203a*/ 	.byte	0x3f
	.zero		1


	//   ....[39]....
        /*203c*/ 	.word	0x00019be0
        /*2040*/ 	.word	0x00000007
        /*2044*/ 	.word	0x00000000
        /*2048*/ 	.short	0x010a
        /*204a*/ 	.byte	0x3f
	.zero		1


	//   ....[40]....
        /*204c*/ 	.word	0x00019c70
        /*2050*/ 	.word	0x00000007
        /*2054*/ 	.word	0x00000000
        /*2058*/ 	.short	0x010a
        /*205a*/ 	.byte	0x3f
	.zero		1


	//   ....[41]....
        /*205c*/ 	.word	0x00019d00
        /*2060*/ 	.word	0x00000007
        /*2064*/ 	.word	0x00000000
        /*2068*/ 	.short	0x010a
        /*206a*/ 	.byte	0x3f
	.zero		1


	//   ....[42]....
        /*206c*/ 	.word	0x00019d90
        /*2070*/ 	.word	0x00000003
        /*2074*/ 	.word	0x00000000
        /*2078*/ 	.short	0x010a
        /*207a*/ 	.byte	0x3f
	.zero		1


	//   ....[43]....
        /*207c*/ 	.word	0x00019df0
        /*2080*/ 	.word	0x00000003
        /*2084*/ 	.word	0x00000000
        /*2088*/ 	.short	0x010a
        /*208a*/ 	.byte	0x3f
	.zero		1


	//   ....[44]....
        /*208c*/ 	.word	0x00019e40
        /*2090*/ 	.word	0x00000005
        /*2094*/ 	.word	0x00000000
        /*2098*/ 	.short	0x010a
        /*209a*/ 	.byte	0x3f
	.zero		1


	//   ....[45]....
        /*209c*/ 	.word	0x00019f10
        /*20a0*/ 	.word	0x0000000d
        /*20a4*/ 	.word	0x00000058
        /*20a8*/ 	.short	0x010a
        /*20aa*/ 	.byte	0x3f
	.zero		1


	//   ....[46]....
        /*20ac*/ 	.word	0x00019fe0
        /*20b0*/ 	.word	0x00000005
        /*20b4*/ 	.word	0x00000000
        /*20b8*/ 	.short	0x010a
        /*20ba*/ 	.byte	0x3f
	.zero		1


	//   ....[47]....
        /*20bc*/ 	.word	0x0001a030
        /*20c0*/ 	.word	0x00000007
        /*20c4*/ 	.word	0x00000000
        /*20c8*/ 	.short	0x010a
        /*20ca*/ 	.byte	0x3f
	.zero		1


	//   ....[48]....
        /*20cc*/ 	.word	0x0001a080
        /*20d0*/ 	.word	0x00000007
        /*20d4*/ 	.word	0x00000000
        /*20d8*/ 	.short	0x010a
        /*20da*/ 	.byte	0x3f
	.zero		1


	//   ....[49]....
        /*20dc*/ 	.word	0x0001a0d0
        /*20e0*/ 	.word	0x00000007
        /*20e4*/ 	.word	0x00000000
        /*20e8*/ 	.short	0x010a
        /*20ea*/ 	.byte	0x3f
	.zero		1


	//   ....[50]....
        /*20ec*/ 	.word	0x0001a120
        /*20f0*/ 	.word	0x00000007
        /*20f4*/ 	.word	0x00000000
        /*20f8*/ 	.short	0x010a
        /*20fa*/ 	.byte	0x3f
	.zero		1


	//   ....[51]....
        /*20fc*/ 	.word	0x0001a170
        /*2100*/ 	.word	0x00000007
        /*2104*/ 	.word	0x00000000
        /*2108*/ 	.short	0x010a
        /*210a*/ 	.byte	0x3f
	.zero		1


	//   ....[52]....
        /*210c*/ 	.word	0x0001a1c0
        /*2110*/ 	.word	0x00000007
        /*2114*/ 	.word	0x00000000
        /*2118*/ 	.short	0x010a
        /*211a*/ 	.byte	0x3f
	.zero		1


	//   ....[53]....
        /*211c*/ 	.word	0x0001a210
        /*2120*/ 	.word	0x00000007
        /*2124*/ 	.word	0x00000000
        /*2128*/ 	.short	0x010a
        /*212a*/ 	.byte	0x3f
	.zero		1


	//   ....[54]....
        /*212c*/ 	.word	0x0001a260
        /*2130*/ 	.word	0x00000007
        /*2134*/ 	.word	0x00000000
        /*2138*/ 	.short	0x010a
        /*213a*/ 	.byte	0x3f
	.zero		1


	//   ....[55]....
        /*213c*/ 	.word	0x0001a2b0
        /*2140*/ 	.word	0x00000007
        /*2144*/ 	.word	0x00000000
        /*2148*/ 	.short	0x010a
        /*214a*/ 	.byte	0x3f
	.zero		1


	//----- nvinfo : EIATTR_NUM_MBARRIERS
	.align		4
.L_37:
        /*214c*/ 	.byte	0x03, 0x38
        /*214e*/ 	.short	0x0018


	//----- nvinfo : EIATTR_EXIT_INSTR_OFFSETS
	.align		4
        /*2150*/ 	.byte	0x04, 0x1c
        /*2152*/ 	.short	(.L_39 - .L_38)


	//   ....[0]....
.L_38:
        /*2154*/ 	.word	0x00000720


	//   ....[1]....
        /*2158*/ 	.word	0x00001030


	//   ....[2]....
        /*215c*/ 	.word	0x000182f0


	//   ....[3]....
        /*2160*/ 	.word	0x00018970


	//   ....[4]....
        /*2164*/ 	.word	0x00019de0


	//----- nvinfo : EIATTR_MAX_THREADS
	.align		4
.L_39:
        /*2168*/ 	.byte	0x04, 0x05
        /*216a*/ 	.short	(.L_41 - .L_40)
.L_40:
        /*216c*/ 	.word	0x00000180
        /*2170*/ 	.word	0x00000001
        /*2174*/ 	.word	0x00000001


	//----- nvinfo : EIATTR_CRS_STACK_SIZE
	.align		4
.L_41:
        /*2178*/ 	.byte	0x04, 0x1e
        /*217a*/ 	.short	(.L_43 - .L_42)
.L_42:
        /*217c*/ 	.word	0x00000000


	//----- nvinfo : EIATTR_CBANK_PARAM_SIZE
	.align		4
.L_43:
        /*2180*/ 	.byte	0x03, 0x19
        /*2182*/ 	.short	0x0470


	//----- nvinfo : EIATTR_PARAM_CBANK
	.align		4
        /*2184*/ 	.byte	0x04, 0x0a
        /*2186*/ 	.short	(.L_45 - .L_44)
	.align		4
.L_44:
        /*2188*/ 	.word	index@(.nv.constant0._ZN7cutlass13device_kernelINS_4gemm6kernel13GemmUniversalIN4cute5tupleIJiiiiEEENS1_10collective13CollectiveMmaINS1_34MainloopSm90TmaGmmaWarpSpecializedILi11ENS5_IJNS4_1CILi1EEESB_SB_EEENS1_35KernelTmaWarpSpecializedCooperativeEEENS5_IJNSA_ILi256EEENSA_ILi384EEENSA_ILi32EEEEEEaNS5_IJlSB_lEEEaSJ_NS4_8TiledMMAINS4_8MMA_AtomIJNS4_4SM904GMMA27MMA_64x192x32_S32S8S8_SS_TNEEEENS4_6LayoutINS5_IJNSA_ILi2EEESB_SB_EEENS5_IJSB_NSA_ILi0EEEST_EEEEENS5_IJNS4_10UnderscoreESW_SW_EEEEENS4_13SM90_TMA_LOADENS4_14ComposedLayoutINS4_7SwizzleILi1ELi4ELi3EEENS4_18smem_ptr_flag_bitsILi8EEENSQ_INS5_IJNSA_ILi8EEESH_EEENS5_IJSH_SB_EEEEEEEvNS4_8identityESZ_S19_vS1A_EENS_8epilogue10collective6detail29Sm90TmaWarpSpecializedAdapterINS1D_15DefaultEpilogueIaSJ_SJ_NS1C_6thread17LinearCombinationIaLi1EiiLNS1H_9ScaleType4KindE0ELNS_15FloatRoundStyleE2EaEENS1_15EpilogueDefaultEEEEEvvEEEEvNT_6ParamsE)
        /*218c*/ 	.short	0x0210
        /*218e*/ 	.short	0x0470


	//----- nvinfo : EIATTR_SW_WAR
	.align		4
.L_45:
        /*2190*/ 	.byte	0x04, 0x36
        /*2192*/ 	.short	(.L_47 - .L_46)
.L_46:
        /*2194*/ 	.word	0x00000008
.L_47:


//--------------------- .nv.callgraph             --------------------------
	.section	.nv.callgraph,"",@"SHT_CUDA_CALLGRAPH"
	.align	4
	.sectionentsize	8
	.align		4
        /*0000*/ 	.word	0x00000000
	.align		4
        /*0004*/ 	.word	0xffffffff
	.align		4
        /*0008*/ 	.word	index@(_ZN7cutlass13device_kernelINS_4gemm6kernel13GemmUniversalIN4cute5tupleIJiiiiEEENS1_10collective13CollectiveMmaINS1_34MainloopSm90TmaGmmaWarpSpecializedILi11ENS5_IJNS4_1CILi1EEESB_SB_EEENS1_35KernelTmaWarpSpecializedCooperativeEEENS5_IJNSA_ILi256EEENSA_ILi384EEENSA_ILi32EEEEEEaNS5_IJlSB_lEEEaSJ_NS4_8TiledMMAINS4_8MMA_AtomIJNS4_4SM904GMMA27MMA_64x192x32_S32S8S8_SS_TNEEEENS4_6LayoutINS5_IJNSA_ILi2EEESB_SB_EEENS5_IJSB_NSA_ILi0EEEST_EEEEENS5_IJNS4_10UnderscoreESW_SW_EEEEENS4_13SM90_TMA_LOADENS4_14ComposedLayoutINS4_7SwizzleILi1ELi4ELi3EEENS4_18smem_ptr_flag_bitsILi8EEENSQ_INS5_IJNSA_ILi8EEESH_EEENS5_IJSH_SB_EEEEEEEvNS4_8identityESZ_S19_vS1A_EENS_8epilogue10collective6detail29Sm90TmaWarpSpecializedAdapterINS1D_15DefaultEpilogueIaSJ_SJ_NS1C_6thread17LinearCombinationIaLi1EiiLNS1H_9ScaleType4KindE0ELNS_15FloatRoundStyleE2EaEENS1_15EpilogueDefaultEEEEEvvEEEEvNT_6ParamsE)
	.align		4
        /*000c*/ 	.word	index@(__assertfail)
	.align		4
        /*0010*/ 	.word	0x00000000
	.align		4
        /*0014*/ 	.word	0xfffffffe
	.align		4
        /*0018*/ 	.word	0x00000000
	.align		4
        /*001c*/ 	.word	0xfffffffd
	.align		4
        /*0020*/ 	.word	0x00000000
	.align		4
        /*0024*/ 	.word	0xfffffffc


//--------------------- .nv.constant4             --------------------------
	.section	.nv.constant4,"a",@progbits
	.align	8
	.align		8
.nv.constant4:
        /*0000*/ 	.dword	__assertfail
	.align		8
        /*0008*/ 	.dword	__unnamed_1
	.align		8
        /*0010*/ 	.dword	_ZN39_INTERNAL_1ff2c179_4_k_cu_2a8f97f0_41234cuda3std3__45__cpo5beginE
	.align		8
        /*0018*/ 	.dword	_ZN39_INTERNAL_1ff2c179_4_k_cu_2a8f97f0_41234cuda3std3__45__cpo3endE
	.align		8
        /*0020*/ 	.dword	_ZN39_INTERNAL_1ff2c179_4_k_cu_2a8f97f0_41234cuda3std3__45__cpo6cbeginE
	.align		8
        /*0028*/ 	.dword	_ZN39_INTERNAL_1ff2c179_4_k_cu_2a8f97f0_41234cuda3std3__45__cpo4cendE
	.align		8
        /*0030*/ 	.dword	_ZN39_INTERNAL_1ff2c179_4_k_cu_2a8f97f0_41234cuda3std3__441_GLOBAL__N__1ff2c179_4_k_cu_2a8f97f0_41236ignoreE
	.align		8
        /*0038*/ 	.dword	_ZN39_INTERNAL_1ff2c179_4_k_cu_2a8f97f0_41234cuda3std3__419piecewise_constructE
	.align		8
        /*0040*/ 	.dword	_ZN39_INTERNAL_1ff2c179_4_k_cu_2a8f97f0_41234cuda3std3__48in_placeE
	.align		8
        /*0048*/ 	.dword	_ZN39_INTERNAL_1ff2c179_4_k_cu_2a8f97f0_41234cuda3std6ranges3__45__cpo4swapE
	.align		8
        /*0050*/ 	.dword	_ZN39_INTERNAL_1ff2c179_4_k_cu_2a8f97f0_41234cuda3std6ranges3__45__cpo9iter_moveE
	.align		8
        /*0058*/ 	.dword	_ZN39_INTERNAL_1ff2c179_4_k_cu_2a8f97f0_41234cute7productE
	.align		8
        /*0060*/ 	.dword	_ZN39_INTERNAL_1ff2c179_4_k_cu_2a8f97f0_41234cute1_E
	.align		8
        /*0068*/ 	.dword	$str$22
	.align		8
        /*0070*/ 	.dword	$str$23


//--------------------- .text._ZN7cutlass13device_kernelINS_4gemm6kernel13GemmUniversalIN4cute5tupleIJiiiiEEENS1_10collective13CollectiveMmaINS1_34MainloopSm90TmaGmmaWarpSpecializedILi11ENS5_IJNS4_1CILi1EEESB_SB_EEENS1_35KernelTmaWarpSpecializedCooperativeEEENS5_IJNSA_ILi256EEENSA_ILi384EEENSA_ILi32EEEEEEaNS5_IJlSB_lEEEaSJ_NS4_8TiledMMAINS4_8MMA_AtomIJNS4_4SM904GMMA27MMA_64x192x32_S32S8S8_SS_TNEEEENS4_6LayoutINS5_IJNSA_ILi2EEESB_SB_EEENS5_IJSB_NSA_ILi0EEEST_EEEEENS5_IJNS4_10UnderscoreESW_SW_EEEEENS4_13SM90_TMA_LOADENS4_14ComposedLayoutINS4_7SwizzleILi1ELi4ELi3EEENS4_18smem_ptr_flag_bitsILi8EEENSQ_INS5_IJNSA_ILi8EEESH_EEENS5_IJSH_SB_EEEEEEEvNS4_8identityESZ_S19_vS1A_EENS_8epilogue10collective6detail29Sm90TmaWarpSpecializedAdapterINS1D_15DefaultEpilogueIaSJ_SJ_NS1C_6thread17LinearCombinationIaLi1EiiLNS1H_9ScaleType4KindE0ELNS_15FloatRoundStyleE2EaEENS1_15EpilogueDefaultEEEEEvvEEEEvNT_6ParamsE --------------------------
	.section	.text._ZN7cutlass13device_kernelINS_4gemm6kernel13GemmUniversalIN4cute5tupleIJiiiiEEENS1_10collective13CollectiveMmaINS1_34MainloopSm90TmaGmmaWarpSpecializedILi11ENS5_IJNS4_1CILi1EEESB_SB_EEENS1_35KernelTmaWarpSpecializedCooperativeEEENS5_IJNSA_ILi256EEENSA_ILi384EEENSA_ILi32EEEEEEaNS5_IJlSB_lEEEaSJ_NS4_8TiledMMAINS4_8MMA_AtomIJNS4_4SM904GMMA27MMA_64x192x32_S32S8S8_SS_TNEEEENS4_6LayoutINS5_IJNSA_ILi2EEESB_SB_EEENS5_IJSB_NSA_ILi0EEEST_EEEEENS5_IJNS4_10UnderscoreESW_SW_EEEEENS4_13SM90_TMA_LOADENS4_14ComposedLayoutINS4_7SwizzleILi1ELi4ELi3EEENS4_18smem_ptr_flag_bitsILi8EEENSQ_INS5_IJNSA_ILi8EEESH_EEENS5_IJSH_SB_EEEEEEEvNS4_8identityESZ_S19_vS1A_EENS_8epilogue10collective6detail29Sm90TmaWarpSpecializedAdapterINS1D_15DefaultEpilogueIaSJ_SJ_NS1C_6thread17LinearCombinationIaLi1EiiLNS1H_9ScaleType4KindE0ELNS_15FloatRoundStyleE2EaEENS1_15EpilogueDefaultEEEEEvvEEEEvNT_6ParamsE,"ax",@progbits
	.align	128
.text._ZN7cutlass13device_kernelINS_4gemm6kernel13GemmUniversalIN4cute5tupleIJiiiiEEENS1_10collective13CollectiveMmaINS1_34MainloopSm90TmaGmmaWarpSpecializedILi11ENS5_IJNS4_1CILi1EEESB_SB_EEENS1_35KernelTmaWarpSpecializedCooperativeEEENS5_IJNSA_ILi256EEENSA_ILi384EEENSA_ILi32EEEEEEaNS5_IJlSB_lEEEaSJ_NS4_8TiledMMAINS4_8MMA_AtomIJNS4_4SM904GMMA27MMA_64x192x32_S32S8S8_SS_TNEEEENS4_6LayoutINS5_IJNSA_ILi2EEESB_SB_EEENS5_IJSB_NSA_ILi0EEEST_EEEEENS5_IJNS4_10UnderscoreESW_SW_EEEEENS4_13SM90_TMA_LOADENS4_14ComposedLayoutINS4_7SwizzleILi1ELi4ELi3EEENS4_18smem_ptr_flag_bitsILi8EEENSQ_INS5_IJNSA_ILi8EEESH_EEENS5_IJSH_SB_EEEEEEEvNS4_8identityESZ_S19_vS1A_EENS_8epilogue10collective6detail29Sm90TmaWarpSpecializedAdapterINS1D_15DefaultEpilogueIaSJ_SJ_NS1C_6thread17LinearCombinationIaLi1EiiLNS1H_9ScaleType4KindE0ELNS_15FloatRoundStyleE2EaEENS1_15EpilogueDefaultEEEEEvvEEEEvNT_6ParamsE:
        .type           _ZN7cutlass13device_kernelINS_4gemm6kernel13GemmUniversalIN4cute5tupleIJiiiiEEENS1_10collective13CollectiveMmaINS1_34MainloopSm90TmaGmmaWarpSpecializedILi11ENS5_IJNS4_1CILi1EEESB_SB_EEENS1_35KernelTmaWarpSpecializedCooperativeEEENS5_IJNSA_ILi256EEENSA_ILi384EEENSA_ILi32EEEEEEaNS5_IJlSB_lEEEaSJ_NS4_8TiledMMAINS4_8MMA_AtomIJNS4_4SM904GMMA27MMA_64x192x32_S32S8S8_SS_TNEEEENS4_6LayoutINS5_IJNSA_ILi2EEESB_SB_EEENS5_IJSB_NSA_ILi0EEEST_EEEEENS5_IJNS4_10UnderscoreESW_SW_EEEEENS4_13SM90_TMA_LOADENS4_14ComposedLayoutINS4_7SwizzleILi1ELi4ELi3EEENS4_18smem_ptr_flag_bitsILi8EEENSQ_INS5_IJNSA_ILi8EEESH_EEENS5_IJSH_SB_EEEEEEEvNS4_8identityESZ_S19_vS1A_EENS_8epilogue10collective6detail29Sm90TmaWarpSpecializedAdapterINS1D_15DefaultEpilogueIaSJ_SJ_NS1C_6thread17LinearCombinationIaLi1EiiLNS1H_9ScaleType4KindE0ELNS_15FloatRoundStyleE2EaEENS1_15EpilogueDefaultEEEEEvvEEEEvNT_6ParamsE,@function
        .size           _ZN7cutlass13device_kernelINS_4gemm6kernel13GemmUniversalIN4cute5tupleIJiiiiEEENS1_10collective13CollectiveMmaINS1_34MainloopSm90TmaGmmaWarpSpecializedILi11ENS5_IJNS4_1CILi1EEESB_SB_EEENS1_35KernelTmaWarpSpecializedCooperativeEEENS5_IJNSA_ILi256EEENSA_ILi384EEENSA_ILi32EEEEEEaNS5_IJlSB_lEEEaSJ_NS4_8TiledMMAINS4_8MMA_AtomIJNS4_4SM904GMMA27MMA_64x192x32_S32S8S8_SS_TNEEEENS4_6LayoutINS5_IJNSA_ILi2EEESB_SB_EEENS5_IJSB_NSA_ILi0EEEST_EEEEENS5_IJNS4_10UnderscoreESW_SW_EEEEENS4_13SM90_TMA_LOADENS4_14ComposedLayoutINS4_7SwizzleILi1ELi4ELi3EEENS4_18smem_ptr_flag_bitsILi8EEENSQ_INS5_IJNSA_ILi8EEESH_EEENS5_IJSH_SB_EEEEEEEvNS4_8identityESZ_S19_vS1A_EENS_8epilogue10collective6detail29Sm90TmaWarpSpecializedAdapterINS1D_15DefaultEpilogueIaSJ_SJ_NS1C_6thread17LinearCombinationIaLi1EiiLNS1H_9ScaleType4KindE0ELNS_15FloatRoundStyleE2EaEENS1_15EpilogueDefaultEEEEEvvEEEEvNT_6ParamsE,(.L_x_853 - _ZN7cutlass13device_kernelINS_4gemm6kernel13GemmUniversalIN4cute5tupleIJiiiiEEENS1_10collective13CollectiveMmaINS1_34MainloopSm90TmaGmmaWarpSpecializedILi11ENS5_IJNS4_1CILi1EEESB_SB_EEENS1_35KernelTmaWarpSpecializedCooperativeEEENS5_IJNSA_ILi256EEENSA_ILi384EEENSA_ILi32EEEEEEaNS5_IJlSB_lEEEaSJ_NS4_8TiledMMAINS4_8MMA_AtomIJNS4_4SM904GMMA27MMA_64x192x32_S32S8S8_SS_TNEEEENS4_6LayoutINS5_IJNSA_ILi2EEESB_SB_EEENS5_IJSB_NSA_ILi0EEEST_EEEEENS5_IJNS4_10UnderscoreESW_SW_EEEEENS4_13SM90_TMA_LOADENS4_14ComposedLayoutINS4_7SwizzleILi1ELi4ELi3EEENS4_18smem_ptr_flag_bitsILi8EEENSQ_INS5_IJNSA_ILi8EEESH_EEENS5_IJSH_SB_EEEEEEEvNS4_8identityESZ_S19_vS1A_EENS_8epilogue10collective6detail29Sm90TmaWarpSpecializedAdapterINS1D_15DefaultEpilogueIaSJ_SJ_NS1C_6thread17LinearCombinationIaLi1EiiLNS1H_9ScaleType4KindE0ELNS_15FloatRoundStyleE2EaEENS1_15EpilogueDefaultEEEEEvvEEEEvNT_6ParamsE)
        .other          _ZN7cutlass13device_kernelINS_4gemm6kernel13GemmUniversalIN4cute5tupleIJiiiiEEENS1_10collective13CollectiveMmaINS1_34MainloopSm90TmaGmmaWarpSpecializedILi11ENS5_IJNS4_1CILi1EEESB_SB_EEENS1_35KernelTmaWarpSpecializedCooperativeEEENS5_IJNSA_ILi256EEENSA_ILi384EEENSA_ILi32EEEEEEaNS5_IJlSB_lEEEaSJ_NS4_8TiledMMAINS4_8MMA_AtomIJNS4_4SM904GMMA27MMA_64x192x32_S32S8S8_SS_TNEEEENS4_6LayoutINS5_IJNSA_ILi2EEESB_SB_EEENS5_IJSB_NSA_ILi0EEEST_EEEEENS5_IJNS4_10UnderscoreESW_SW_EEEEENS4_13SM90_TMA_LOADENS4_14ComposedLayoutINS4_7SwizzleILi1ELi4ELi3EEENS4_18smem_ptr_flag_bitsILi8EEENSQ_INS5_IJNSA_ILi8EEESH_EEENS5_IJSH_SB_EEEEEEEvNS4_8identityESZ_S19_vS1A_EENS_8epilogue10collective6detail29Sm90TmaWarpSpecializedAdapterINS1D_15DefaultEpilogueIaSJ_SJ_NS1C_6thread17LinearCombinationIaLi1EiiLNS1H_9ScaleType4KindE0ELNS_15FloatRoundStyleE2EaEENS1_15EpilogueDefaultEEEEEvvEEEEvNT_6ParamsE,@"STO_CUDA_ENTRY STV_DEFAULT"
_ZN7cutlass13device_kernelINS_4gemm6kernel13GemmUniversalIN4cute5tupleIJiiiiEEENS1_10collective13CollectiveMmaINS1_34MainloopSm90TmaGmmaWarpSpecializedILi11ENS5_IJNS4_1CILi1EEESB_SB_EEENS1_35KernelTmaWarpSpecializedCooperativeEEENS5_IJNSA_ILi256EEENSA_ILi384EEENSA_ILi32EEEEEEaNS5_IJlSB_lEEEaSJ_NS4_8TiledMMAINS4_8MMA_AtomIJNS4_4SM904GMMA27MMA_64x192x32_S32S8S8_SS_TNEEEENS4_6LayoutINS5_IJNSA_ILi2EEESB_SB_EEENS5_IJSB_NSA_ILi0EEEST_EEEEENS5_IJNS4_10UnderscoreESW_SW_EEEEENS4_13SM90_TMA_LOADENS4_14ComposedLayoutINS4_7SwizzleILi1ELi4ELi3EEENS4_18smem_ptr_flag_bitsILi8EEENSQ_INS5_IJNSA_ILi8EEESH_EEENS5_IJSH_SB_EEEEEEEvNS4_8identityESZ_S19_vS1A_EENS_8epilogue10collective6detail29Sm90TmaWarpSpecializedAdapterINS1D_15DefaultEpilogueIaSJ_SJ_NS1C_6thread17LinearCombinationIaLi1EiiLNS1H_9ScaleType4KindE0ELNS_15FloatRoundStyleE2EaEENS1_15EpilogueDefaultEEEEEvvEEEEvNT_6ParamsE:
[----:B------:R-:W0:Y:S02]  /*0000*/  LDC R1, c[0x0][0x28] ;  /* 0x00000a00ff017b82 */ /* 0x000e240000000800 */
[----:B0-----:R-:W-:Y:S01]  /*0010*/  VIADD R1, R1, 0xfffffa40 ;  /* 0xfffffa4001017836 */ /* 0x001fe20000000000 */
[----:B------:R-:W0:Y:S01]  /*0020*/  S2R R3, SR_TID.X ;  /* 0x0000000000037919 */ /* 0x000e220000002100 */
[----:B------:R-:W-:Y:S01]  /*0030*/  ELECT P0, URZ, PT ;  /* 0x00000000003f782f */ /* 0x000fe20003800000 */
[----:B------:R-:W-:Y:S01]  /*0040*/  BSSY B0, `(.L_x_0) ;  /* 0x000000f000007945 */ /* 0x000fe20003800000 */
[--C-:B0-----:R-:W-:Y:S02]  /*0050*/  SHF.R.U32.HI R0, RZ, 0x5, R3.reuse ;  /* 0x00000005ff007819 */ /* 0x101fe40000011603 */
[----:B------:R-:W-:-:S03]  /*0060*/  SHF.R.U32.HI R3, RZ, 0x7, R3 ;  /* 0x00000007ff037819 */ /* 0x000fc60000011603 */
[----:B------:R-:W0:Y:S04]  /*0070*/  SHFL.IDX PT, R2, R0, RZ, 0x1f ;  /* 0x00001fff00027589 */ /* 0x000e2800000e0000 */
[----:B------:R1:W2:Y:S01]  /*0080*/  SHFL.IDX PT, R5, R3, RZ, 0x1f ;  /* 0x00001fff03057589 */ /* 0x0002a200000e0000 */
[----:B0-----:R-:W-:-:S13]  /*0090*/  ISETP.NE.OR P0, PT, R2, RZ, !P0 ;  /* 0x000000ff0200720c */ /* 0x001fda0004705670 */
[----:B-12---:R-:W-:Y:S05]  /*00a0*/  @P0 BRA `(.L_x_1) ;  /* 0x0000000000200947 */ /* 0x006fea0003800000 */
[----:B------:R-:W-:Y:S02]  /*00b0*/  ULDC.64 UR4, c[0x0][0x198] ;  /* 0x0000660000047ab9 */ /* 0x000fe40000000a00 */
[----:B------:R-:W-:Y:S02]  /*00c0*/  UIADD3 UR6, UP0, UR4, 0xf0, URZ ;  /* 0x000000f004067890 */ /* 0x000fe4000ff1e03f */
[----:B------:R-:W-:Y:S02]  /*00d0*/  UIADD3 UR4, UP1, UR4, 0x1f0, URZ ;  /* 0x000001f004047890 */ /* 0x000fe4000ff3e03f */
[----:B------:R-:W-:Y:S02]  /*00e0*/  UIADD3.X UR7, URZ, UR5, URZ, UP0, !UPT ;  /* 0x000000053f077290 */ /* 0x000fe400087fe43f */
[----:B------:R-:W-:-:S07]  /*00f0*/  UIADD3.X UR5, URZ, UR5, URZ, UP1, !UPT ;  /* 0x000000053f057290 */ /* 0x000fce0008ffe43f */
[----:B------:R0:W-:Y:S02]  /*0100*/  UTMACCTL.PF [UR6] ;  /* 0x00000000060079b9 */ /* 0x0001e40008040000 */
[----:B------:R0:W-:Y:S02]  /*0110*/  UTMACCTL.PF [UR4] ;  /* 0x00000000040079b9 */ /* 0x0001e40008040000 */
[----:B0-----:R-:W-:Y:S01]  /*0120*/  NOP ;  /* 0x0000000000007918 */ /* 0x001fe20000000000 */
.L_x_1:
[----:B------:R-:W-:Y:S05]  /*0130*/  BSYNC B0 ;  /* 0x0000000000007941 */ /* 0x000fea0003800000 */
.L_x_0:
[----:B------:R-:W0:Y:S02]  /*0140*/  SHFL.IDX PT, R3, R0, RZ, 0x1f ;  /* 0x00001fff00037589 */ /* 0x000e2400000e0000 */
[----:B0-----:R-:W-:-:S13]  /*0150*/  ISETP.NE.AND P0, PT, R3, RZ, PT ;  /* 0x000000ff0300720c */ /* 0x001fda0003f05270 */
[----:B------:R-:W-:Y:S05]  /*0160*/  @P0 BRA `(.L_x_2) ;  /* 0x00000000009c0947 */ /* 0x000fea0003800000 */
[----:B------:R-:W-:Y:S01]  /*0170*/  ELECT P0, URZ, PT ;  /* 0x00000000003f782f */ /* 0x000fe20003800000 */
[----:B------:R-:W-:-:S12]  /*0180*/  BSSY B0, `(.L_x_2) ;  /* 0x0000025000007945 */ /* 0x000fd80003800000 */
[----:B------:R-:W-:Y:S05]  /*0190*/  @!P0 BRA `(.L_x_3) ;  /* 0x00000000008c8947 */ /* 0x000fea0003800000 */
[----:B------:R-:W0:Y:S01]  /*01a0*/  S2UR UR8, SR_CgaCtaId ;  /* 0x00000000000879c3 */ /* 0x000e220000008800 */
[----:B------:R-:W-:Y:S01]  /*01b0*/  UMOV UR4, 0x400 ;  /* 0x0000040000047882 */ /* 0x000fe20000000000 */
[----:B------:R-:W-:Y:S01]  /*01c0*/  UMOV UR5, 0x1 ;  /* 0x0000000100057882 */ /* 0x000fe20000000000 */
[----:B------:R-:W-:Y:S02]  /*01d0*/  UMOV UR6, 0x100 ;  /* 0x0000010000067882 */ /* 0x000fe40000000000 */
[----:B------:R-:W-:-:S04]  /*01e0*/  UIADD3 UR6, -UR6, 0x100000, URZ ;  /* 0x0010000006067890 */ /* 0x000fc8000fffe13f */
[----:B------:R-:W-:Y:S02]  /*01f0*/  USHF.L.U32 UR7, UR6, 0xb, URZ ;  /* 0x0000000b06077899 */ /* 0x000fe4000800063f */
[----:B------:R-:W-:Y:S02]  /*0200*/  USHF.L.U32 UR6, UR6, 0x1, URZ ;  /* 0x0000000106067899 */ /* 0x000fe4000800063f */
[----:B0-----:R-:W-:Y:S02]  /*0210*/  ULEA UR8, UR8, UR4, 0x18 ;  /* 0x0000000408087291 */ /* 0x001fe4000f8ec03f */
[----:B------:R-:W-:-:S04]  /*0220*/  UIADD3 UR4, -UR5, 0x100000, URZ ;  /* 0x0010000005047890 */ /* 0x000fc8000fffe13f */
[----:B------:R-:W-:Y:S02]  /*0230*/  USHF.L.U32 UR5, UR4, 0xb, URZ ;  /* 0x0000000b04057899 */ /* 0x000fe4000800063f */
[----:B------:R-:W-:Y:S01]  /*0240*/  USHF.L.U32 UR4, UR4, 0x1, URZ ;  /* 0x0000000104047899 */ /* 0x000fe2000800063f */
[----:B------:R-:W0:Y:S11]  /*0250*/  FENCE.VIEW.ASYNC.S ;  /* 0x00000000000073c6 */ /* 0x000e360000000000 */
[----:B0-----:R0:W1:Y:S01]  /*0260*/  SYNCS.EXCH.64 URZ, [UR8], UR4 ;  /* 0x00000004083f75b2 */ /* 0x0010620008000100 */
[----:B------:R0:W2:Y:S01]  /*0270*/  SYNCS.EXCH.64 URZ, [UR8+0x58], UR6 ;  /* 0x00005806083f75b2 */ /* 0x0000a20008000100 */
[----:B------:R0:W3:Y:S01]  /*0280*/  SYNCS.EXCH.64 URZ, [UR8+0x8], UR4 ;  /* 0x00000804083f75b2 */ /* 0x0000e20008000100 */
[----:B------:R0:W4:Y:S01]  /*0290*/  SYNCS.EXCH.64 URZ, [UR8+0x60], UR6 ;  /* 0x00006006083f75b2 */ /* 0x0001220008000100 */
[----:B------:R0:W0:Y:S01]  /*02a0*/  SYNCS.EXCH.64 URZ, [UR8+0x10], UR4 ;  /* 0x00001004083f75b2 */ /* 0x0000220008000100 */
        /* <DEDUP_REMOVED lines=17> */
[----:B------:R-:W-:Y:S01]  /*03c0*/  NOP ;  /* 0x0000000000007918 */ /* 0x000fe20000000000 */
.L_x_3:
[----:B0-----:R-:W-:Y:S05]  /*03d0*/  BSYNC B0 ;  /* 0x0000000000007941 */ /* 0x001fea0003800000 */
.L_x_2:
[----:B------:R-:W0:Y:S01]  /*03e0*/  SHFL.IDX PT, R0, R0, RZ, 0x1f ;  /* 0x00001fff00007589 */ /* 0x000e2200000e0000 */
[----:B------:R-:W5:Y:S01]  /*03f0*/  LDC R3, c[0x0][0x65c] ;  /* 0x00019700ff037b82 */ /* 0x000f620000000800 */
[----:B------:R-:W-:Y:S02]  /*0400*/  ELECT P0, URZ, PT ;  /* 0x00000000003f782f */ /* 0x000fe40003800000 */
[C---:B------:R-:W-:Y:S01]  /*0410*/  ISETP.NE.AND P2, PT, R5.reuse, RZ, PT ;  /* 0x000000ff0500720c */ /* 0x040fe20003f45270 */
[----:B------:R-:W1:Y:S01]  /*0420*/  S2R R6, SR_CTAID.Y ;  /* 0x0000000000067919 */ /* 0x000e620000002600 */
[----:B------:R-:W-:Y:S01]  /*0430*/  UMOV UR4, 0x20 ;  /* 0x0000002000047882 */ /* 0x000fe20000000000 */
[----:B------:R-:W-:Y:S01]  /*0440*/  VIADD R7, R5, 0xffffffff ;  /* 0xffffffff05077836 */ /* 0x000fe20000000000 */
[----:B------:R-:W-:Y:S01]  /*0450*/  NOP ;  /* 0x0000000000007918 */ /* 0x000fe20000000000 */
[----:B------:R-:W2:Y:S01]  /*0460*/  S2R R4, SR_CTAID.X ;  /* 0x0000000000047919 */ /* 0x000ea20000002500 */
[----:B------:R-:W-:-:S02]  /*0470*/  NOP ;  /* 0x0000000000007918 */ /* 0x000fc40000000000 */
[----:B------:R-:W-:Y:S02]  /*0480*/  ISETP.GE.U32.AND P1, PT, R7, 0x2, PT ;  /* 0x000000020700780c */ /* 0x000fe40003f26070 */
[----:B0-----:R-:W-:Y:S02]  /*0490*/  ISETP.NE.OR P0, PT, R0, RZ, !P0 ;  /* 0x000000ff0000720c */ /* 0x001fe40004705670 */
[----:B-----5:R-:W-:Y:S02]  /*04a0*/  ISETP.NE.AND P3, PT, R3, 0x1, PT ;  /* 0x000000010300780c */ /* 0x020fe40003f65270 */
[----:B------:R-:W-:-:S04]  /*04b0*/  SHF.R.S32.HI R3, RZ, 0x1f, R2 ;  /* 0x0000001fff037819 */ /* 0x000fc80000011402 */
[----:B------:R-:W-:-:S04]  /*04c0*/  LEA.HI R3, R3, R2, RZ, 0x2 ;  /* 0x0000000203037211 */ /* 0x000fc800078f10ff */
[----:B------:R-:W-:Y:S01]  /*04d0*/  LOP3.LUT R3, R3, 0xfffffffc, RZ, 0xc0, !PT ;  /* 0xfffffffc03037812 */ /* 0x000fe200078ec0ff */
[----:B------:R-:W-:Y:S01]  /*04e0*/  VOTEU.ALL UP0, P0 ;  /* 0x00000000003f7886 */ /* 0x000fe20000000000 */
[----:B------:R-:W-:Y:S01]  /*04f0*/  VOTEU.ALL UP1, P0 ;  /* 0x00000000003f7886 */ /* 0x000fe20000020000 */
[----:B------:R-:W2:Y:S01]  /*0500*/  @P3 LDC R9, c[0x0][0x10] ;  /* 0x00000400ff093b82 */ /* 0x000ea20000000800 */
[----:B------:R-:W-:Y:S02]  /*0510*/  @P3 IMAD.MOV.U32 R13, RZ, RZ, RZ ;  /* 0x000000ffff0d3224 */ /* 0x000fe400078e00ff */
[----:B------:R-:W-:Y:S01]  /*0520*/  IMAD.IADD R0, R2, 0x1, -R3 ;  /* 0x0000000102007824 */ /* 0x000fe200078e0a03 */
[----:B------:R-:W-:Y:S01]  /*0530*/  @!UP0 UMOV UR6, 0x400 ;  /* 0x0000040000068882 */ /* 0x000fe20000000000 */
[----:B------:R-:W-:-:S04]  /*0540*/  @!UP0 UIADD3 UR4, -UR4, 0x100000, URZ ;  /* 0x0010000004048890 */ /* 0x000fc8000fffe13f */
[----:B------:R-:W-:Y:S02]  /*0550*/  @!UP0 USHF.L.U32 UR5, UR4, 0xb, URZ ;  /* 0x0000000b04058899 */ /* 0x000fe4000800063f */
[----:B------:R-:W-:Y:S01]  /*0560*/  @!UP0 USHF.L.U32 UR4, UR4, 0x1, URZ ;  /* 0x0000000104048899 */ /* 0x000fe2000800063f */
[----:B-1----:R-:W-:Y:S01]  /*0570*/  @P3 IMAD.MOV.U32 R2, RZ, RZ, R6 ;  /* 0x000000ffff023224 */ /* 0x002fe200078e0006 */
[----:B------:R-:W0:Y:S01]  /*0580*/  @!UP0 S2UR UR7, SR_CgaCtaId ;  /* 0x00000000000789c3 */ /* 0x000e220000008800 */
[----:B------:R-:W-:-:S07]  /*0590*/  @P3 IMAD.MOV.U32 R3, RZ, RZ, RZ ;  /* 0x000000ffff033224 */ /* 0x000fce00078e00ff */
[----:B------:R-:W1:Y:S01]  /*05a0*/  @!P3 LDC R11, c[0x0][0xc] ;  /* 0x00000300ff0bbb82 */ /* 0x000e620000000800 */
[----:B--2---:R-:W-:-:S04]  /*05b0*/  @P3 IMAD.WIDE.U32 R8, R4, R9, R2 ;  /* 0x0000000904083225 */ /* 0x004fc800078e0002 */
[----:B------:R-:W-:Y:S02]  /*05c0*/  @P3 IMAD.MOV.U32 R12, RZ, RZ, R8 ;  /* 0x000000ffff0c3224 */ /* 0x000fe400078e0008 */
[----:B------:R-:W-:Y:S01]  /*05d0*/  @P3 IMAD.IADD R18, R9, 0x1, R13 ;  /* 0x0000000109123824 */ /* 0x000fe200078e020d */
[----:B0-----:R-:W-:Y:S01]  /*05e0*/  @!UP0 ULEA UR6, UR7, UR6, 0x18 ;  /* 0x0000000607068291 */ /* 0x001fe2000f8ec03f */
[----:B------:R-:W-:Y:S01]  /*05f0*/  VOTEU.ALL UP0, P0 ;  /* 0x00000000003f7886 */ /* 0x000fe20000000000 */
[----:B------:R-:W-:-:S04]  /*0600*/  ISETP.NE.AND P0, PT, R0, 0x3, PT ;  /* 0x000000030000780c */ /* 0x000fc80003f05270 */
[----:B------:R-:W-:-:S04]  /*0610*/  ISETP.EQ.OR P0, PT, R0, RZ, !P0 ;  /* 0x000000ff0000720c */ /* 0x000fc80004702670 */
[----:B------:R-:W-:Y:S01]  /*0620*/  ISETP.EQ.AND P0, PT, R5, RZ, P0 ;  /* 0x000000ff0500720c */ /* 0x000fe20000702270 */
[----:B------:R-:W-:Y:S01]  /*0630*/  IMAD.MOV.U32 R5, RZ, RZ, RZ ;  /* 0x000000ffff057224 */ /* 0x000fe200078e00ff */
[----:B------:R-:W0:Y:S02]  /*0640*/  FENCE.VIEW.ASYNC.S ;  /* 0x00000000000073c6 */ /* 0x000e240000000000 */
[----:B0-----:R0:W3:Y:S01]  /*0650*/  @!UP0 SYNCS.EXCH.64 URZ, [UR6+0xc0], UR4 ;  /* 0x0000c004063f85b2 */ /* 0x0010e20008000100 */
[----:B------:R-:W-:Y:S01]  /*0660*/  SEL R19, RZ, 0x1, !P0 ;  /* 0x00000001ff137807 */ /* 0x000fe20004000000 */
[----:B-1----:R-:W-:-:S03]  /*0670*/  @!P3 IMAD.WIDE.U32 R2, R11, R6, R4 ;  /* 0x000000060b02b225 */ /* 0x002fc600078e0004 */
[----:B------:R-:W-:Y:S01]  /*0680*/  SEL R19, R19, 0x2, P1 ;  /* 0x0000000213137807 */ /* 0x000fe20000800000 */
[----:B------:R-:W-:Y:S02]  /*0690*/  @!P3 IMAD.MOV.U32 R12, RZ, RZ, R2 ;  /* 0x000000ffff0cb224 */ /* 0x000fe400078e0002 */
[----:B------:R-:W-:-:S03]  /*06a0*/  @!P3 IMAD.MOV.U32 R18, RZ, RZ, R3 ;  /* 0x000000ffff12b224 */ /* 0x000fc600078e0003 */
[----:B------:R0:W-:Y:S04]  /*06b0*/  STL [R1+0x304], R12 ;  /* 0x0003040c01007387 */ /* 0x0001e80000100800 */
[----:B------:R0:W-:Y:S01]  /*06c0*/  STL [R1+0x300], R18 ;  /* 0x0003001201007387 */ /* 0x0001e20000100800 */
[----:B------:R0:W3:Y:S01]  /*06d0*/  @!UP1 SYNCS.EXCH.64 URZ, [UR6+0xc8], UR4 ;  /* 0x0000c804063f95b2 */ /* 0x0000e20008000100 */
[----:B------:R-:W-:Y:S01]  /*06e0*/  NOP ;  /* 0x0000000000007918 */ /* 0x000fe20000000000 */
[----:B---34-:R-:W-:Y:S06]  /*06f0*/  BAR.SYNC.DEFER_BLOCKING 0x0 ;  /* 0x0000000000007b1d */ /* 0x018fec0000010000 */
[----:B------:R-:W-:Y:S05]  /*0700*/  @!P2 BRA `(.L_x_4) ;  /* 0x0000017800fca947 */ /* 0x000fea0003800000 */
[----:B------:R-:W-:-:S13]  /*0710*/  ISETP.GT.U32.AND P0, PT, R7, 0x1, PT ;  /* 0x000000010700780c */ /* 0x000fda0003f04070 */
[----:B0-----:R-:W-:Y:S05]  /*0720*/  @P0 EXIT ;  /* 0x000000000000094d */ /* 0x001fea0003800000 */
[----:B------:R-:W-:Y:S01]  /*0730*/  IMAD.MOV.U32 R2, RZ, RZ, -0x1 ;  /* 0xffffffffff027424 */ /* 0x000fe200078e00ff */
[----:B------:R-:W-:Y:S01]  /*0740*/  ULDC.64 UR4, c[0x0][0x650] ;  /* 0x0001940000047ab9 */ /* 0x000fe20000000a00 */
[----:B------:R-:W-:Y:S01]  /*0750*/  PRMT R0, RZ, 0x7610, R0 ;  /* 0x00007610ff007816 */ /* 0x000fe20000000000 */
[----:B------:R-:W-:Y:S01]  /*0760*/  IMAD.MOV.U32 R23, RZ, RZ, -0x1 ;  /* 0xffffffffff177424 */ /* 0x000fe200078e00ff */
[----:B------:R-:W-:Y:S01]  /*0770*/  ISETP.GE.U32.AND P0, PT, R12, UR4, PT ;  /* 0x000000040c007c0c */ /* 0x000fe2000bf06070 */
[----:B------:R0:W-:Y:S01]  /*0780*/  STL [R1+0x308], R2 ;  /* 0x0003080201007387 */ /* 0x0001e20000100800 */
[----:B------:R-:W-:Y:S02]  /*0790*/  IMAD.MOV.U32 R22, RZ, RZ, -0x1 ;  /* 0xffffffffff167424 */ /* 0x000fe400078e00ff */
[----:B------:R-:W-:-:S13]  /*07a0*/  ISETP.GE.U32.AND.EX P0, PT, R18, UR5, PT, P0 ;  /* 0x0000000512007c0c */ /* 0x000fda000bf06100 */
[----:B0-----:R-:W-:Y:S05]  /*07b0*/  @P0 BRA `(.L_x_5) ;  /* 0x0000000400640947 */ /* 0x001fea0003800000 */
[----:B------:R-:W0:Y:S01]  /*07c0*/  LDC.64 R14, c[0x0][0x628] ;  /* 0x00018a00ff0e7b82 */ /* 0x000e220000000a00 */
[----:B------:R-:W-:Y:S02]  /*07d0*/  IMAD.MOV.U32 R2, RZ, RZ, R12 ;  /* 0x000000ffff027224 */ /* 0x000fe400078e000c */
[----:B------:R-:W-:-:S05]  /*07e0*/  IMAD.MOV.U32 R3, RZ, RZ, R18 ;  /* 0x000000ffff037224 */ /* 0x000fca00078e0012 */
[----:B------:R-:W1:Y:S08]  /*07f0*/  LDC R0, c[0x0][0x630] ;  /* 0x00018c00ff007b82 */ /* 0x000e700000000800 */
[----:B------:R-:W2:Y:S01]  /*0800*/  LDC.64 R16, c[0x0][0x620] ;  /* 0x00018800ff107b82 */ /* 0x000ea20000000a00 */
[----:B0-----:R-:W-:-:S04]  /*0810*/  ISETP.NE.U32.AND P0, PT, R14, RZ, PT ;  /* 0x000000ff0e00720c */ /* 0x001fc80003f05070 */
[----:B------:R-:W-:-:S13]  /*0820*/  ISETP.NE.AND.EX P0, PT, R15, RZ, PT, P0 ;  /* 0x000000ff0f00720c */ /* 0x000fda0003f05300 */
[----:B-12---:R-:W-:Y:S05]  /*0830*/  @!P0 BRA `(.L_x_6) ;  /* 0x0000000000288947 */ /* 0x006fea0003800000 */
[----:B------:R-:W0:Y:S02]  /*0840*/  LDC R7, c[0x0][0x634] ;  /* 0x00018d00ff077b82 */ /* 0x000e240000000800 */
[----:B0-----:R-:W-:-:S05]  /*0850*/  IADD3 R7, P0, R12, R7, RZ ;  /* 0x000000070c077210 */ /* 0x001fca0007f1e0ff */
[----:B------:R-:W-:-:S04]  /*0860*/  IMAD.X R13, RZ, RZ, R18, P0 ;  /* 0x000000ffff0d7224 */ /* 0x000fc800000e0612 */
[----:B------:R-:W-:-:S04]  /*0870*/  IMAD.WIDE.U32 R2, R13, R14, RZ ;  /* 0x0000000e0d027225 */ /* 0x000fc800078e00ff */
[----:B------:R-:W-:-:S04]  /*0880*/  IMAD.WIDE.U32 R8, P0, R7, R15, R2 ;  /* 0x0000000f07087225 */ /* 0x000fc80007800002 */
[----:B------:R-:W-:-:S04]  /*0890*/  IMAD.WIDE.U32 R2, R7, R14, RZ ;  /* 0x0000000e07027225 */ /* 0x000fc800078e00ff */
[----:B------:R-:W-:Y:S01]  /*08a0*/  IMAD.X R11, RZ, RZ, RZ, P0 ;  /* 0x000000ffff0b7224 */ /* 0x000fe200000e06ff */
[----:B------:R-:W-:Y:S01]  /*08b0*/  IADD3 RZ, P0, R3, R8, RZ ;  /* 0x0000000803ff7210 */ /* 0x000fe20007f1e0ff */
[----:B------:R-:W-:-:S04]  /*08c0*/  IMAD.MOV.U32 R10, RZ, RZ, R9 ;  /* 0x000000ffff0a7224 */ /* 0x000fc800078e0009 */
[----:B------:R-:W-:-:S08]  /*08d0*/  IMAD.WIDE.U32.X R2, R13, R15, R10, P0 ;  /* 0x0000000f0d027225 */ /* 0x000fd000000e040a */
.L_x_6:
[-CC-:B------:R-:W-:Y:S01]  /*08e0*/  SHF.R.U64 R22, R2, R0.reuse, R3.reuse ;  /* 0x0000000002167219 */ /* 0x180fe20000001203 */
[----:B------:R-:W0:Y:S01]  /*08f0*/  LDC.64 R20, c[0x0][0x640] ;  /* 0x00019000ff147b82 */ /* 0x000e220000000a00 */
[----:B------:R-:W-:Y:S01]  /*0900*/  SHF.R.U32.HI R2, RZ, R0, R3 ;  /* 0x00000000ff027219 */ /* 0x000fe20000011603 */
[----:B------:R-:W-:Y:S01]  /*0910*/  ULDC UR4, c[0x0][0x150] ;  /* 0x0000540000047ab9 */ /* 0x000fe20000000800 */
[----:B------:R-:W-:Y:S01]  /*0920*/  I2FP.F32.U32 R0, R4 ;  /* 0x0000000400007245 */ /* 0x000fe20000201000 */
[----:B------:R-:W-:Y:S01]  /*0930*/  IMAD.MOV.U32 R3, RZ, RZ, R18 ;  /* 0x000000ffff037224 */ /* 0x000fe200078e0012 */
[----:B------:R-:W-:-:S03]  /*0940*/  IADD3 R7, P0, RZ, -R22, RZ ;  /* 0x80000016ff077210 */ /* 0x000fc60007f1e0ff */
[----:B------:R-:W1:Y:S01]  /*0950*/  LDC R10, c[0x0][0x618] ;  /* 0x00018600ff0a7b82 */ /* 0x000e620000000800 */
[----:B------:R-:W-:Y:S01]  /*0960*/  FMUL R0, R0, UR4 ;  /* 0x0000000400007c20 */ /* 0x000fe20008400000 */
[----:B------:R-:W-:Y:S01]  /*0970*/  IMAD.X R9, RZ, RZ, ~R2, P0 ;  /* 0x000000ffff097224 */ /* 0x000fe200000e0e02 */
[----:B------:R-:W-:Y:S01]  /*0980*/  ULDC UR4, c[0x0][0x154] ;  /* 0x0000550000047ab9 */ /* 0x000fe20000000800 */
[----:B------:R-:W-:Y:S02]  /*0990*/  IMAD.MOV.U32 R2, RZ, RZ, R12 ;  /* 0x000000ffff027224 */ /* 0x000fe400078e000c */
[-C--:B------:R-:W-:Y:S01]  /*09a0*/  IMAD R8, R9, R16.reuse, RZ ;  /* 0x0000001009087224 */ /* 0x080fe200078e02ff */
[----:B------:R-:W2:Y:S01]  /*09b0*/  F2I.U32.TRUNC.NTZ R0, R0 ;  /* 0x0000000000007305 */ /* 0x000ea2000020f000 */
[----:B------:R-:W3:Y:S01]  /*09c0*/  LDC R5, c[0x0][0x144] ;  /* 0x00005100ff057b82 */ /* 0x000ee20000000800 */
[----:B------:R-:W-:-:S04]  /*09d0*/  IMAD.WIDE.U32 R2, R7, R16, R2 ;  /* 0x0000001007027225 */ /* 0x000fc800078e0002 */
[----:B------:R-:W-:Y:S02]  /*09e0*/  IMAD R7, R7, R17, R8 ;  /* 0x0000001107077224 */ /* 0x000fe400078e0208 */
[----:B------:R-:W-:Y:S01]  /*09f0*/  IMAD.MOV.U32 R8, RZ, RZ, 0x1 ;  /* 0x00000001ff087424 */ /* 0x000fe200078e00ff */
[----:B------:R-:W4:Y:S01]  /*0a00*/  LDC R14, c[0x0][0x608] ;  /* 0x00018200ff0e7b82 */ /* 0x000f220000000800 */
[----:B------:R-:W-:Y:S01]  /*0a10*/  IMAD.IADD R7, R3, 0x1, R7 ;  /* 0x0000000103077824 */ /* 0x000fe200078e0207 */
[----:B0-----:R-:W-:Y:S01]  /*0a20*/  ISETP.NE.U32.AND P0, PT, R20, RZ, PT ;  /* 0x000000ff1400720c */ /* 0x001fe20003f05070 */
[----:B--2---:R-:W-:-:S03]  /*0a30*/  IMAD.MOV R3, RZ, RZ, -R0 ;  /* 0x000000ffff037224 */ /* 0x004fc600078e0a00 */
[----:B------:R-:W-:Y:S02]  /*0a40*/  ISETP.NE.AND.EX P0, PT, R21, RZ, PT, P0 ;  /* 0x000000ff1500720c */ /* 0x000fe40003f05300 */
[----:B------:R-:W0:Y:S01]  /*0a50*/  LDC R9, c[0x0][0x658] ;  /* 0x00019600ff097b82 */ /* 0x000e220000000800 */
[--C-:B-1----:R-:W-:Y:S02]  /*0a60*/  SHF.R.U64 R12, R2, R10, R7.reuse ;  /* 0x0000000a020c7219 */ /* 0x102fe40000001207 */
[----:B------:R-:W-:Y:S02]  /*0a70*/  I2FP.F32.U32 R2, R6 ;  /* 0x0000000600027245 */ /* 0x000fe40000201000 */
[----:B------:R-:W-:-:S03]  /*0a80*/  SHF.R.U32.HI R7, RZ, R10, R7 ;  /* 0x0000000aff077219 */ /* 0x000fc60000011607 */
[----:B------:R-:W1:Y:S01]  /*0a90*/  LDC R13, c[0x0][0x148] ;  /* 0x00005200ff0d7b82 */ /* 0x000e620000000800 */
[----:B---3--:R-:W-:Y:S02]  /*0aa0*/  IMAD R0, R5, R3, R4 ;  /* 0x0000000305007224 */ /* 0x008fe400078e0204 */
[----:B------:R-:W-:Y:S01]  /*0ab0*/  FMUL R3, R2, UR4 ;  /* 0x0000000402037c20 */ /* 0x000fe20008400000 */
[----:B------:R-:W-:-:S03]  /*0ac0*/  IMAD.MOV.U32 R2, RZ, RZ, -0x1 ;  /* 0xffffffffff027424 */ /* 0x000fc600078e00ff */
[----:B------:R2:W3:Y:S01]  /*0ad0*/  F2I.U32.TRUNC.NTZ R11, R3 ;  /* 0x00000003000b7305 */ /* 0x0004e2000020f000 */
[----:B------:R-:W1:Y:S01]  /*0ae0*/  LDC R17, c[0x0][0x600] ;  /* 0x00018000ff117b82 */ /* 0x000e620000000800 */
[-CC-:B----4-:R-:W-:Y:S02]  /*0af0*/  SHF.R.U64 R25, R12, R14.reuse, R7.reuse ;  /* 0x0000000e0c197219 */ /* 0x190fe40000001207 */
[----:B------:R-:W-:-:S05]  /*0b00*/  SHF.R.U32.HI R4, RZ, R14, R7 ;  /* 0x0000000eff047219 */ /* 0x000fca0000011607 */
[----:B------:R-:W4:Y:S01]  /*0b10*/  LDC R16, c[0x0][0x648] ;  /* 0x00019200ff107b82 */ /* 0x000f220000000800 */
[-CC-:B0-----:R-:W-:Y:S02]  /*0b20*/  SHF.R.U64 R14, R25, R9.reuse, R4.reuse ;  /* 0x00000009190e7219 */ /* 0x181fe40000001204 */
[-C--:B------:R-:W-:Y:S02]  /*0b30*/  SHF.L.U32 R2, R2, R9.reuse, RZ ;  /* 0x0000000902027219 */ /* 0x080fe400000006ff */
[-C--:B------:R-:W-:Y:S02]  /*0b40*/  SHF.R.U32.HI R4, RZ, R9.reuse, R4 ;  /* 0x00000009ff047219 */ /* 0x080fe40000011604 */
[----:B------:R-:W-:Y:S01]  /*0b50*/  LOP3.LUT R10, RZ, R2, RZ, 0x33, !PT ;  /* 0x00000002ff0a7212 */ /* 0x000fe200078e33ff */
[----:B------:R-:W0:Y:S01]  /*0b60*/  LDC R23, c[0x0][0x638] ;  /* 0x00018e00ff177b82 */ /* 0x000e220000000800 */
[----:B------:R-:W-:Y:S01]  /*0b70*/  SHF.L.U32 R7, R8, R9, RZ ;  /* 0x0000000908077219 */ /* 0x000fe200000006ff */
[----:B------:R-:W-:-:S02]  /*0b80*/  IMAD.MOV.U32 R2, RZ, RZ, R14 ;  /* 0x000000ffff027224 */ /* 0x000fc400078e000e */
[----:B--2---:R-:W-:-:S04]  /*0b90*/  IMAD.MOV.U32 R3, RZ, RZ, R4 ;  /* 0x000000ffff037224 */ /* 0x004fc800078e0004 */
[----:B------:R-:W2:Y:S01]  /*0ba0*/  LDC R18, c[0x0][0x610] ;  /* 0x00018400ff127b82 */ /* 0x000ea20000000800 */
[----:B---3--:R-:W-:Y:S05]  /*0bb0*/  @!P0 BRA `(.L_x_7) ;  /* 0x0000000000288947 */ /* 0x008fea0003800000 */
[----:B------:R-:W3:Y:S02]  /*0bc0*/  LDC R9, c[0x0][0x64c] ;  /* 0x00019300ff097b82 */ /* 0x000ee40000000800 */
[----:B---3--:R-:W-:-:S05]  /*0bd0*/  IADD3 R9, P0, R14, R9, RZ ;  /* 0x000000090e097210 */ /* 0x008fca0007f1e0ff */
        /* <DEDUP_REMOVED lines=8> */
.L_x_7:
[----:B----4-:R-:W-:Y:S01]  /*0c60*/  SHF.R.U64 R2, R2, R16, R3 ;  /* 0x0000001002027219 */ /* 0x010fe20000001203 */
[----:B-1----:R-:W-:Y:S01]  /*0c70*/  VIADD R3, R17, 0xffffffff ;  /* 0xffffffff11037836 */ /* 0x002fe20000000000 */
[----:B------:R-:W-:Y:S01]  /*0c80*/  LOP3.LUT R10, R25, R10, RZ, 0xc0, !PT ;  /* 0x0000000a190a7212 */ /* 0x000fe200078ec0ff */
[----:B------:R-:W-:Y:S02]  /*0c90*/  IMAD.MOV R11, RZ, RZ, -R11 ;  /* 0x000000ffff0b7224 */ /* 0x000fe400078e0a0b */
[----:B------:R-:W-:Y:S01]  /*0ca0*/  IMAD.MOV R4, RZ, RZ, -R2 ;  /* 0x000000ffff047224 */ /* 0x000fe200078e0a02 */
[----:B------:R-:W-:Y:S01]  /*0cb0*/  LOP3.LUT R3, R12, R3, RZ, 0xc0, !PT ;  /* 0x000000030c037212 */ /* 0x000fe200078ec0ff */
[----:B------:R-:W-:Y:S02]  /*0cc0*/  IMAD R7, R7, R2, R10 ;  /* 0x0000000207077224 */ /* 0x000fe400078e020a */
[----:B------:R-:W-:Y:S02]  /*0cd0*/  @P3 IMAD R0, R13, R11, R6 ;  /* 0x0000000b0d003224 */ /* 0x000fe400078e0206 */
[----:B0-----:R-:W-:-:S02]  /*0ce0*/  IMAD R2, R4, R23, R14 ;  /* 0x0000001704027224 */ /* 0x001fc400078e020e */
[----:B--2---:R-:W-:Y:S02]  /*0cf0*/  IMAD R23, R7, R18, R0 ;  /* 0x0000001207177224 */ /* 0x004fe400078e0200 */
[----:B------:R-:W-:Y:S02]  /*0d00*/  IMAD R2, R2, R17, R3 ;  /* 0x0000001102027224 */ /* 0x000fe400078e0203 */
[----:B------:R-:W-:-:S03]  /*0d10*/  IMAD.MOV.U32 R0, RZ, RZ, 0x1 ;  /* 0x00000001ff007424 */ /* 0x000fc600078e00ff */
[----:B------:R-:W-:Y:S02]  /*0d20*/  SEL R3, R2, R23, !P3 ;  /* 0x0000001702037207 */ /* 0x000fe40005800000 */
[----:B------:R-:W-:-:S03]  /*0d30*/  SEL R23, R23, R2, !P3 ;  /* 0x0000000217177207 */ /* 0x000fc60005800000 */
[----:B------:R0:W-:Y:S04]  /*0d40*/  STL [R1+0x308], R3 ;  /* 0x0003080301007387 */ /* 0x0001e80000100800 */
.L_x_5:
[----:B------:R-:W-:-:S08]  /*0d50*/  NOP ;  /* 0x0000000000007918 */ /* 0x000fd00000000000 */
[----:B------:R-:W1:Y:S02]  /*0d60*/  USETMAXREG.TRY_ALLOC.CTAPOOL UP0, 0xf0 ;  /* 0x000000f0000079c8 */ /* 0x000e640008000600 */
[----:B-1----:R-:W-:-:S13]  /*0d70*/  PLOP3.LUT P0, PT, PT, PT, UP0, 0x80, 0x0 ;  /* 0x000000000000781c */ /* 0x002fda0003f0f008 */
[----:B------:R-:W-:Y:S05]  /*0d80*/  @!P0 BRA `(.L_x_5) ;  /* 0xfffffffc00f08947 */ /* 0x000fea000383ffff */
[----:B------:R-:W-:Y:S01]  /*0d90*/  ULDC.64 UR4, c[0x0][0x598] ;  /* 0x0001660000047ab9 */ /* 0x000fe20000000a00 */
[----:B------:R-:W-:Y:S01]  /*0da0*/  ULDC.64 UR36, c[0x0][0x208] ;  /* 0x0000820000247ab9 */ /* 0x000fe20000000a00 */
[----:B------:R-:W-:-:S04]  /*0db0*/  ISETP.NE.U32.AND P0, PT, RZ, UR4, PT ;  /* 0x00000004ff007c0c */ /* 0x000fc8000bf05070 */
[----:B------:R-:W-:-:S13]  /*0dc0*/  ISETP.NE.AND.EX P0, PT, RZ, UR5, PT, P0 ;  /* 0x00000005ff007c0c */ /* 0x000fda000bf05300 */
[----:B------:R-:W-:Y:S05]  /*0dd0*/  @!P0 BRA `(.L_x_8) ;  /* 0x00000000001c8947 */ /* 0x000fea0003800000 */
[----:B0-----:R-:W0:Y:S02]  /*0de0*/  LDC.64 R2, c[0x0][0x598] ;  /* 0x00016600ff027b82 */ /* 0x001e240000000a00 */
[----:B0-----:R-:W2:Y:S02]  /*0df0*/  LDG.E.64 R2, desc[UR36][R2.64] ;  /* 0x0000002402027981 */ /* 0x001ea4000c1e1b00 */
[----:B--2---:R-:W-:-:S04]  /*0e00*/  ISETP.NE.U32.AND P0, PT, R2, RZ, PT ;  /* 0x000000ff0200720c */ /* 0x004fc80003f05070 */
[----:B------:R-:W-:-:S13]  /*0e10*/  ISETP.NE.AND.EX P0, PT, R3, RZ, PT, P0 ;  /* 0x000000ff0300720c */ /* 0x000fda0003f05300 */
[----:B------:R-:W-:Y:S05]  /*0e20*/  @!P0 BRA `(.L_x_8) ;  /* 0x0000000000088947 */ /* 0x000fea0003800000 */
[----:B------:R0:W5:Y:S01]  /*0e30*/  LD.E R17, desc[UR36][R2.64] ;  /* 0x0000002402117980 */ /* 0x000162000c101900 */
[----:B------:R-:W-:Y:S05]  /*0e40*/  BRA `(.L_x_9) ;  /* 0x0000000000247947 */ /* 0x000fea0003800000 */
.L_x_8:
[----:B------:R-:W-:Y:S02]  /*0e50*/  ULDC.64 UR4, c[0x0][0x588] ;  /* 0x0001620000047ab9 */ /* 0x000fe40000000a00 */
[----:B------:R-:W-:-:S04]  /*0e60*/  ISETP.NE.U32.AND P0, PT, RZ, UR4, PT ;  /* 0x00000004ff007c0c */ /* 0x000fc8000bf05070 */
[----:B------:R-:W-:-:S13]  /*0e70*/  ISETP.NE.AND.EX P0, PT, RZ, UR5, PT, P0 ;  /* 0x00000005ff007c0c */ /* 0x000fda000bf05300 */
[----:B------:R-:W-:Y:S05]  /*0e80*/  @!P0 BRA `(.L_x_10) ;  /* 0x00000000000c8947 */ /* 0x000fea0003800000 */
[----:B0-----:R-:W0:Y:S02]  /*0e90*/  LDC.64 R2, c[0x0][0x588] ;  /* 0x00016200ff027b82 */ /* 0x001e240000000a00 */
[----:B0-----:R1:W5:Y:S01]  /*0ea0*/  LDG.E R17, desc[UR36][R2.64] ;  /* 0x0000002402117981 */ /* 0x001362000c1e1900 */
[----:B------:R-:W-:Y:S05]  /*0eb0*/  BRA `(.L_x_9) ;  /* 0x0000000000087947 */ /* 0x000fea0003800000 */
.L_x_10:
[----:B------:R-:W-:Y:S02]  /*0ec0*/  ULDC UR4, c[0x0][0x580] ;  /* 0x0001600000047ab9 */ /* 0x000fe40000000800 */
[----:B------:R-:W-:-:S07]  /*0ed0*/  IMAD.U32 R17, RZ, RZ, UR4 ;  /* 0x00000004ff117e24 */ /* 0x000fce000f8e00ff */
.L_x_9:
[----:B------:R-:W-:Y:S02]  /*0ee0*/  ULDC.64 UR4, c[0x0][0x5a0] ;  /* 0x0001680000047ab9 */ /* 0x000fe40000000a00 */
[----:B------:R-:W-:-:S04]  /*0ef0*/  ISETP.NE.U32.AND P0, PT, RZ, UR4, PT ;  /* 0x00000004ff007c0c */ /* 0x000fc8000bf05070 */
[----:B------:R-:W-:-:S13]  /*0f00*/  ISETP.NE.AND.EX P0, PT, RZ, UR5, PT, P0 ;  /* 0x00000005ff007c0c */ /* 0x000fda000bf05300 */
[----:B------:R-:W-:Y:S05]  /*0f10*/  @!P0 BRA `(.L_x_11) ;  /* 0x00000000001c8947 */ /* 0x000fea0003800000 */
[----:B01----:R-:W0:Y:S02]  /*0f20*/  LDC.64 R2, c[0x0][0x5a0] ;  /* 0x00016800ff027b82 */ /* 0x003e240000000a00 */
[----:B0-----:R-:W2:Y:S02]  /*0f30*/  LDG.E.64 R2, desc[UR36][R2.64] ;  /* 0x0000002402027981 */ /* 0x001ea4000c1e1b00 */
[----:B--2---:R-:W-:-:S04]  /*0f40*/  ISETP.NE.U32.AND P0, PT, R2, RZ, PT ;  /* 0x000000ff0200720c */ /* 0x004fc80003f05070 */
[----:B------:R-:W-:-:S13]  /*0f50*/  ISETP.NE.AND.EX P0, PT, R3, RZ, PT, P0 ;  /* 0x000000ff0300720c */ /* 0x000fda0003f05300 */
[----:B------:R-:W-:Y:S05]  /*0f60*/  @!P0 BRA `(.L_x_11) ;  /* 0x0000000000088947 */ /* 0x000fea0003800000 */
[----:B------:R0:W5:Y:S01]  /*0f70*/  LD.E R18, desc[UR36][R2.64] ;  /* 0x0000002402127980 */ /* 0x000162000c101900 */
[----:B------:R-:W-:Y:S05]  /*0f80*/  BRA `(.L_x_12) ;  /* 0x0000000000247947 */ /* 0x000fea0003800000 */
.L_x_11:
[----:B------:R-:W-:Y:S02]  /*0f90*/  ULDC.64 UR4, c[0x0][0x590] ;  /* 0x0001640000047ab9 */ /* 0x000fe40000000a00 */
[----:B------:R-:W-:-:S04]  /*0fa0*/  ISETP.NE.U32.AND P0, PT, RZ, UR4, PT ;  /* 0x00000004ff007c0c */ /* 0x000fc8000bf05070 */
[----:B------:R-:W-:-:S13]  /*0fb0*/  ISETP.NE.AND.EX P0, PT, RZ, UR5, PT, P0 ;  /* 0x00000005ff007c0c */ /* 0x000fda000bf05300 */
[----:B------:R-:W-:Y:S05]  /*0fc0*/  @!P0 BRA `(.L_x_13) ;  /* 0x00000000000c8947 */ /* 0x000fea0003800000 */
[----:B01----:R-:W0:Y:S02]  /*0fd0*/  LDC.64 R2, c[0x0][0x590] ;  /* 0x00016400ff027b82 */ /* 0x003e240000000a00 */
[----:B0-----:R1:W5:Y:S01]  /*0fe0*/  LDG.E R18, desc[UR36][R2.64] ;  /* 0x0000002402127981 */ /* 0x001362000c1e1900 */
[----:B------:R-:W-:Y:S05]  /*0ff0*/  BRA `(.L_x_12) ;  /* 0x0000000000087947 */ /* 0x000fea0003800000 */
.L_x_13:
[----:B------:R-:W-:Y:S02]  /*1000*/  ULDC UR4, c[0x0][0x584] ;  /* 0x0001610000047ab9 */ /* 0x000fe40000000800 */
[----:B------:R-:W-:-:S07]  /*1010*/  IMAD.U32 R18, RZ, RZ, UR4 ;  /* 0x00000004ff127e24 */ /* 0x000fce000f8e00ff */
.L_x_12:
[----:B------:R-:W-:-:S13]  /*1020*/  LOP3.LUT P0, RZ, R0, 0xff, RZ, 0xc0, !PT ;  /* 0x000000ff00ff7812 */ /* 0x000fda000780c0ff */
[----:B------:R-:W-:Y:S05]  /*1030*/  @!P0 EXIT ;  /* 0x000000000000894d */ /* 0x000fea0003800000 */
[----:B------:R-:W-:Y:S01]  /*1040*/  ULDC UR4, c[0x0][0x28c] ;  /* 0x0000a30000047ab9 */ /* 0x000fe20000000800 */
[----:B------:R-:W-:Y:S01]  /*1050*/  UMOV UR38, URZ ;  /* 0x0000003f00267c82 */ /* 0x000fe20008000000 */
[----:B------:R-:W-:Y:S01]  /*1060*/  UIADD3 UR4, UR4, 0x1f, URZ ;  /* 0x0000001f04047890 */ /* 0x000fe2000fffe03f */
[----:B------:R-:W-:-:S03]  /*1070*/  UMOV UR39, URZ ;  /* 0x0000003f00277c82 */ /* 0x000fc60008000000 */
[----:B------:R-:W-:-:S04]  /*1080*/  USHF.R.S32.HI UR5, URZ, 0x1f, UR4 ;  /* 0x0000001f3f057899 */ /* 0x000fc80008011404 */
[----:B------:R-:W-:-:S04]  /*1090*/  ULEA.HI UR5, UR5, UR4, URZ, 0x5 ;  /* 0x0000000405057291 */ /* 0x000fc8000f8f283f */
[----:B------:R-:W-:-:S12]  /*10a0*/  USHF.R.S32.HI UR40, URZ, 0x5, UR5 ;  /* 0x000000053f287899 */ /* 0x000fd80008011405 */
.L_x_803:
[----:B--2---:R-:W2:Y:S01]  /*10b0*/  S2R R0, SR_TID.X ;  /* 0x0000000000007919 */ /* 0x004ea20000002100 */
[----:B---3--:R-:W3:Y:S01]  /*10c0*/  S2UR UR7, SR_CgaCtaId ;  /* 0x00000000000779c3 */ /* 0x008ee20000008800 */
[----:B------:R-:W-:Y:S02]  /*10d0*/  UMOV UR6, 0x400 ;  /* 0x0000040000067882 */ /* 0x000fe40000000000 */
[----:B---3--:R-:W-:Y:S01]  /*10e0*/  ULEA UR6, UR7, UR6, 0x18 ;  /* 0x0000000607067291 */ /* 0x008fe2000f8ec03f */
[----:B--2---:R-:W-:-:S04]  /*10f0*/  LOP3.LUT R0, R0, 0x80, RZ, 0xc0, !PT ;  /* 0x0000008000007812 */ /* 0x004fc800078ec0ff */
[----:B------:R-:W-:-:S06]  /*1100*/  SHF.R.U32.HI R0, RZ, 0x7, R0 ;  /* 0x00000007ff007819 */ /* 0x000fcc0000011600 */
[----:B------:R-:W2:Y:S02]  /*1110*/  SHFL.IDX PT, R0, R0, RZ, 0x1f ;  /* 0x00001fff00007589 */ /* 0x000ea400000e0000 */
[----:B--2---:R-:W-:-:S13]  /*1120*/  R2UR UR4, R0 ;  /* 0x00000000000472ca */ /* 0x004fda00000e0000 */
[----:B------:R-:W-:-:S04]  /*1130*/  ULEA.HI UR5, UR4, UR4, URZ, 0x1 ;  /* 0x0000000404057291 */ /* 0x000fc8000f8f083f */
[----:B------:R-:W-:-:S04]  /*1140*/  ULOP3.LUT UR5, UR5, 0x1ffffe, URZ, 0xc0, !UPT ;  /* 0x001ffffe05057892 */ /* 0x000fc8000f8ec03f */
[----:B------:R-:W-:-:S03]  /*1150*/  UIADD3 UR5, UR4, -UR5, URZ ;  /* 0x8000000504057290 */ /* 0x000fc6000fffe03f */
[----:B------:R-:W-:Y:S01]  /*1160*/  ULDC UR4, c[0x0][0x28c] ;  /* 0x0000a30000047ab9 */ /* 0x000fe20000000800 */
[----:B------:R-:W-:Y:S01]  /*1170*/  ULEA UR5, UR5, UR6, 0xb ;  /* 0x0000000605057291 */ /* 0x000fe2000f8e583f */
[----:B------:R-:W-:-:S03]  /*1180*/  ISETP.LT.AND P0, PT, RZ, UR4, PT ;  /* 0x00000004ff007c0c */ /* 0x000fc6000bf01270 */
[----:B------:R-:W-:-:S04]  /*1190*/  UIADD3 UR5, UR5, 0x180, URZ ;  /* 0x0000018005057890 */ /* 0x000fc8000fffe03f */
[----:B------:R-:W-:-:S04]  /*11a0*/  USHF.R.U32.HI UR5, URZ, 0x4, UR5 ;  /* 0x000000043f057899 */ /* 0x000fc80008011605 */
[----:B------:R-:W-:-:S04]  /*11b0*/  ULOP3.LUT UR5, UR5, 0x3fff, URZ, 0xc0, !UPT ;  /* 0x00003fff05057892 */ /* 0x000fc8000f8ec03f */
[----:B------:R-:W-:Y:S01]  /*11c0*/  ULOP3.LUT UR41, UR5, 0x10000, URZ, 0xfc, !UPT ;  /* 0x0001000005297892 */ /* 0x000fe2000f8efc3f */
[----:B-1---5:R-:W-:Y:S11]  /*11d0*/  @P0 BRA `(.L_x_14) ;  /* 0x0000000000400947 */ /* 0x022ff60003800000 */
[----:B------:R-:W-:Y:S01]  /*11e0*/  MOV R0, 0x0 ;  /* 0x0000000000007802 */ /* 0x000fe20000000f00 */
[----:B------:R-:W-:Y:S01]  /*11f0*/  ULDC.64 UR4, c[0x4][0x68] ;  /* 0x01001a0000047ab9 */ /* 0x000fe20000000a00 */
[----:B------:R-:W-:Y:S01]  /*1200*/  ULDC.64 UR6, c[0x4][0x8] ;  /* 0x0100020000067ab9 */ /* 0x000fe20000000a00 */
[----:B------:R-:W-:Y:S01]  /*1210*/  IMAD.U32 R4, RZ, RZ, UR4 ;  /* 0x00000004ff047e24 */ /* 0x000fe2000f8e00ff */
[----:B01----:R0:W1:Y:S01]  /*1220*/  LDC.64 R2, c[0x4][R0] ;  /* 0x0100000000027b82 */ /* 0x0030620000000a00 */
[----:B------:R-:W-:Y:S01]  /*1230*/  IMAD.U32 R5, RZ, RZ, UR5 ;  /* 0x00000005ff057e24 */ /* 0x000fe2000f8e00ff */
[----:B------:R-:W-:Y:S01]  /*1240*/  ULDC.64 UR4, c[0x4][0x70] ;  /* 0x01001c0000047ab9 */ /* 0x000fe20000000a00 */
[----:B------:R-:W-:Y:S02]  /*1250*/  IMAD.U32 R10, RZ, RZ, UR6 ;  /* 0x00000006ff0a7e24 */ /* 0x000fe4000f8e00ff */
[----:B------:R-:W-:Y:S02]  /*1260*/  IMAD.U32 R6, RZ, RZ, UR4 ;  /* 0x00000004ff067e24 */ /* 0x000fe4000f8e00ff */
[----:B------:R-:W-:-:S02]  /*1270*/  IMAD.U32 R7, RZ, RZ, UR5 ;  /* 0x00000005ff077e24 */ /* 0x000fc4000f8e00ff */
[----:B------:R-:W-:Y:S02]  /*1280*/  IMAD.U32 R11, RZ, RZ, UR7 ;  /* 0x00000007ff0b7e24 */ /* 0x000fe4000f8e00ff */
[----:B------:R-:W-:Y:S02]  /*1290*/  IMAD.MOV.U32 R8, RZ, RZ, 0x1e1 ;  /* 0x000001e1ff087424 */ /* 0x000fe400078e00ff */
[----:B------:R-:W-:Y:S02]  /*12a0*/  IMAD.MOV.U32 R12, RZ, RZ, 0x1 ;  /* 0x00000001ff0c7424 */ /* 0x000fe400078e00ff */
[----:B0-----:R-:W-:-:S07]  /*12b0*/  IMAD.MOV.U32 R13, RZ, RZ, RZ ;  /* 0x000000ffff0d7224 */ /* 0x001fce00078e00ff */
[----:B------:R-:W-:-:S07]  /*12c0*/  LEPC R20, `(.L_x_14) ;  /* 0x000000001014794e */ /* 0x000fce0000000000 */
[----:B-1---5:R-:W-:Y:S05]  /*12d0*/  CALL.ABS.NOINC R2 ;  /* 0x0000000002007343 */ /* 0x022fea0003c00000 */
.L_x_14:
[----:B------:R-:W-:-:S04]  /*12e0*/  LOP3.LUT R0, R19, 0x1, RZ, 0xfc, !PT ;  /* 0x0000000113007812 */ /* 0x000fc800078efcff */
[----:B------:R-:W-:-:S13]  /*12f0*/  ISETP.NE.AND P0, PT, R0, 0x3, PT ;  /* 0x000000030000780c */ /* 0x000fda0003f05270 */
[----:B------:R-:W-:Y:S05]  /*1300*/  @!P0 BRA `(.L_x_15) ;  /* 0x0000000000048947 */ /* 0x000fea0003800000 */
[----:B------:R-:W-:Y:S01]  /*1310*/  BPT.TRAP 0x1 ;  /* 0x000000040000795c */ /* 0x000fe20000300000 */
.L_x_15:
[----:B------:R-:W2:Y:S01]  /*1320*/  S2UR UR5, SR_CgaCtaId ;  /* 0x00000000000579c3 */ /* 0x000ea20000008800 */
[----:B------:R-:W-:Y:S01]  /*1330*/  UMOV UR4, 0x400 ;  /* 0x0000040000047882 */ /* 0x000fe20000000000 */
[----:B01----:R-:W-:Y:S02]  /*1340*/  IMAD.U32 R2, RZ, RZ, UR38 ;  /* 0x00000026ff027e24 */ /* 0x003fe4000f8e00ff */
[----:B------:R-:W-:-:S03]  /*1350*/  IMAD.U32 R3, RZ, RZ, UR39 ;  /* 0x00000027ff037e24 */ /* 0x000fc6000f8e00ff */
[----:B------:R-:W-:Y:S01]  /*1360*/  SHF.L.U32 R2, R2, 0x1f, RZ ;  /* 0x0000001f02027819 */ /* 0x000fe200000006ff */
[----:B--2---:R-:W-:-:S06]  /*1370*/  ULEA UR4, UR5, UR4, 0x18 ;  /* 0x0000000405047291 */ /* 0x004fcc000f8ec03f */
[----:B------:R-:W-:-:S04]  /*1380*/  IMAD.U32 R0, RZ, RZ, UR4 ;  /* 0x00000004ff007e24 */ /* 0x000fc8000f8e00ff */
[----:B------:R-:W-:-:S04]  /*1390*/  IMAD R3, R3, 0x8, R0 ;  /* 0x0000000803037824 */ /* 0x000fc800078e0200 */
[----:B------:R0:W1:Y:S01]  /*13a0*/  SYNCS.PHASECHK.TRANS64.TRYWAIT P1, [R3+URZ], R2 ;  /* 0x00000002030075a7 */ /* 0x000062000802017f */
[----:B------:R-:W-:Y:S05]  /*13b0*/  @!P0 BRA `(.L_x_16) ;  /* 0x0000000000048947 */ /* 0x000fea0003800000 */
[----:B------:R-:W-:Y:S01]  /*13c0*/  BPT.TRAP 0x1 ;  /* 0x000000040000795c */ /* 0x000fe20000300000 */
.L_x_16:
[----:B-1----:R-:W-:Y:S05]  /*13d0*/  @P1 BRA `(.L_x_17) ;  /* 0x0000000000081947 */ /* 0x002fea0003800000 */
[----:B------:R-:W1:Y:S02]  /*13e0*/  SYNCS.PHASECHK.TRANS64.TRYWAIT P1, [R3+URZ], R2 ;  /* 0x00000002030075a7 */ /* 0x000e64000802017f */
[----:B-1----:R-:W-:Y:S05]  /*13f0*/  @!P1 BRA `(.L_x_18) ;  /* 0x00000188007c9947 */ /* 0x002fea0003800000 */
.L_x_17:
[----:B------:R-:W-:-:S04]  /*1400*/  UISETP.LT.AND UP0, UPT, UR40, 0x1, UPT ;  /* 0x000000012800788c */ /* 0x000fc8000bf01270 */
[----:B------:R-:W-:-:S06]  /*1410*/  USEL UR4, UR40, 0x1, UP0 ;  /* 0x0000000128047887 */ /* 0x000fcc0008000000 */
[----:B------:R-:W-:Y:S01]  /*1420*/  IMAD.U32 R4, RZ, RZ, UR4 ;  /* 0x00000004ff047e24 */ /* 0x000fe2000f8e00ff */
[----:B------:R-:W-:Y:S05]  /*1430*/  WARPSYNC.ALL ;  /* 0x0000000000007948 */ /* 0x000fea0003800000 */
[----:B------:R-:W-:-:S04]  /*1440*/  IADD3 R4, -R4, UR40, RZ ;  /* 0x0000002804047c10 */ /* 0x000fc8000fffe1ff */
[----:B------:R-:W-:Y:S02]  /*1450*/  ISETP.GE.AND P1, PT, R4, 0x1, PT ;  /* 0x000000010400780c */ /* 0x000fe40003f26270 */
[----:B------:R-:W-:Y:S01]  /*1460*/  R2UR UR4, R0 ;  /* 0x00000000000472ca */ /* 0x000fe200000e0000 */
[----:B------:R-:W-:Y:S01]  /*1470*/  WARPGROUP.ARRIVE ;  /* 0x00000000000079c5 */ /* 0x000fe20000000000 */
[----:B------:R-:W-:Y:S01]  /*1480*/  UMOV UR5, 0xc0000010 ;  /* 0xc000001000057882 */ /* 0x000fe20000000000 */
[----:B------:R-:W-:Y:S01]  /*1490*/  UMOV UR7, 0xc0000010 ;  /* 0xc000001000077882 */ /* 0x000fe20000000000 */
[----:B------:R-:W-:Y:S01]  /*14a0*/  UMOV UR9, UR5 ;  /* 0x0000000500097c82 */ /* 0x000fe20008000000 */
[----:B------:R-:W-:-:S08]  /*14b0*/  UMOV UR11, 0xc0000010 ;  /* 0xc0000010000b7882 */ /* 0x000fd00000000000 */
[----:B------:R-:W-:-:S04]  /*14c0*/  UIADD3 UR4, UR4, 0x16180, URZ ;  /* 0x0001618004047890 */ /* 0x000fc8000fffe03f */
[----:B------:R-:W-:-:S04]  /*14d0*/  USHF.R.U32.HI UR4, URZ, 0x4, UR4 ;  /* 0x000000043f047899 */ /* 0x000fc80008011604 */
[----:B------:R-:W-:-:S04]  /*14e0*/  ULOP3.LUT UR4, UR4, 0x3fff, URZ, 0xc0, !UPT ;  /* 0x00003fff04047892 */ /* 0x000fc8000f8ec03f */
[----:B------:R-:W-:Y:S02]  /*14f0*/  ULOP3.LUT UR13, UR4, 0x10000, URZ, 0xfc, !UPT ;  /* 0x00010000040d7892 */ /* 0x000fe4000f8efc3f */
[----:B------:R-:W-:Y:S02]  /*1500*/  ULEA UR4, UR39, UR41, 0x9 ;  /* 0x0000002927047291 */ /* 0x000fe4000f8e483f */
[----:B------:R-:W-:-:S04]  /*1510*/  UIMAD UR6, UR39, 0x300, UR13 ;  /* 0x00000300270678a4 */ /* 0x000fc8000f8e020d */
[----:B------:R-:W-:Y:S01]  /*1520*/  UIADD3 UR10, UR6, 0x180, URZ ;  /* 0x00000180060a7890 */ /* 0x000fe2000fffe03f */
[----:B------:R-:W-:-:S04]  /*1530*/  UMOV UR8, UR4 ;  /* 0x0000000400087c82 */ /* 0x000fc80008000000 */
[----:B------:R-:W-:Y:S03]  /*1540*/  IGMMA.64x192x32.S8.S8 R24, gdesc[UR4], RZ, !UPT, gsb0 ;  /* 0x04e00000041879f1 */ /* 0x000fe6000c0410ff */
[----:B------:R-:W-:Y:S02]  /*1550*/  WARPGROUP.DEPBAR.LE gsb0, 0x0 ;  /* 0x00008000000079c5 */ /* 0x000fe40000010000 */
[----:B------:R-:W-:Y:S01]  /*1560*/  WARPGROUP.ARRIVE ;  /* 0x00000000000079c5 */ /* 0x000fe20000000000 */
[----:B------:R-:W-:Y:S04]  /*1570*/  STL.64 [R1+0x180], R24 ;  /* 0x0001801801007387 */ /* 0x000fe80000100a00 */
[----:B------:R-:W-:Y:S01]  /*1580*/  STL.64 [R1+0x188], R26 ;  /* 0x0001881a01007387 */ /* 0x000fe20000100a00 */
[----:B------:R-:W-:Y:S01]  /*1590*/  IGMMA.64x192x32.S8.S8 R120, gdesc[UR8], RZ, !UPT, gsb0 ;  /* 0x04e00000087879f1 */ /* 0x000fe2000c0410ff */
[----:B------:R-:W-:-:S02]  /*15a0*/  UIADD3 UR8, UR4, 0x100, URZ ;  /* 0x0000010004087890 */ /* 0x000fc4000fffe03f */
[----:B------:R-:W-:Y:S01]  /*15b0*/  STL.64 [R1+0x190], R28 ;  /* 0x0001901c01007387 */ /* 0x000fe20000100a00 */
[----:B------:R-:W-:Y:S02]  /*15c0*/  UMOV UR9, 0xc0000010 ;  /* 0xc000001000097882 */ /* 0x000fe40000000000 */
[----:B------:R-:W-:Y:S01]  /*15d0*/  UMOV UR5, UR9 ;  /* 0x0000000900057c82 */ /* 0x000fe20008000000 */
[----:B------:R-:W-:Y:S01]  /*15e0*/  STL.64 [R1+0x198], R30 ;  /* 0x0001981e01007387 */ /* 0x000fe20000100a00 */
[----:B------:R-:W-:-:S03]  /*15f0*/  UMOV UR4, UR8 ;  /* 0x0000000800047c82 */ /* 0x000fc60008000000 */
[----:B------:R-:W-:Y:S04]  /*1600*/  STL.64 [R1+0x1a0], R32 ;  /* 0x0001a02001007387 */ /* 0x000fe80000100a00 */
        /* <DEDUP_REMOVED lines=42> */
[----:B------:R2:W-:Y:S01]  /*18b0*/  STL.64 [R1+0x2f8], R118 ;  /* 0x0002f87601007387 */ /* 0x0005e20000100a00 */
[----:B------:R-:W-:-:S02]  /*18c0*/  WARPGROUP.DEPBAR.LE gsb0, 0x0 ;  /* 0x00008000000079c5 */ /* 0x000fc40000010000 */
[----:B--2---:R-:W-:Y:S01]  /*18d0*/  WARPGROUP.ARRIVE ;  /* 0x00000000000079c5 */ /* 0x004fe20000000000 */
[----:B------:R-:W-:Y:S04]  /*18e0*/  STL.64 [R1+0x438], R214 ;  /* 0x000438d601007387 */ /* 0x000fe80000100a00 */
[----:B------:R-:W-:Y:S01]  /*18f0*/  STL.64 [R1+0x430], R212 ;  /* 0x000430d401007387 */ /* 0x000fe20000100a00 */
[----:B------:R-:W-:Y:S03]  /*1900*/  IGMMA.64x192x32.S8.S8 R24, gdesc[UR8], RZ, !UPT, gsb0 ;  /* 0x04e00000081879f1 */ /* 0x000fe6000c0410ff */
        /* <DEDUP_REMOVED lines=37> */
[----:B--2---:R-:W-:-:S06]  /*1b60*/  WARPGROUP.ARRIVE ;  /* 0x00000000000079c5 */ /* 0x004fcc0000000000 */
[----:B------:R-:W-:Y:S03]  /*1b70*/  IGMMA.64x192x32.S8.S8 R140, gdesc[UR4], RZ, !UPT, gsb0 ;  /* 0x04e00000048c79f1 */ /* 0x000fe6000c0410ff */
[----:B------:R-:W-:Y:S02]  /*1b80*/  WARPGROUP.DEPBAR.LE gsb0, 0x0 ;  /* 0x00008000000079c5 */ /* 0x000fe40000010000 */
[----:B------:R-:W-:Y:S04]  /*1b90*/  STL.64 [R1], R140 ;  /* 0x0000008c01007387 */ /* 0x000fe80000100a00 */
        /* <DEDUP_REMOVED lines=36> */
[----:B------:R2:W-:Y:S04]  /*1de0*/  STL.64 [R1+0x128], R214 ;  /* 0x000128d601007387 */ /* 0x0005e80000100a00 */
        /* <DEDUP_REMOVED lines=10> */
[----:B--2---:R3:W5:Y:S04]  /*1e90*/  LDL.LU.64 R214, [R1+0x438] ;  /* 0x0004380001d67983 */ /* 0x0047680000300a00 */
[----:B------:R3:W5:Y:S04]  /*1ea0*/  LDL.LU.64 R212, [R1+0x430] ;  /* 0x0004300001d47983 */ /* 0x0007680000300a00 */
        /* <DEDUP_REMOVED lines=35> */
[----:B------:R3:W5:Y:S01]  /*20e0*/  LDL.LU.64 R140, [R1+0x310] ;  /* 0x00031000018c7983 */ /* 0x0007620000300a00 */
[----:B------:R-:W-:Y:S05]  /*20f0*/  @!P1 BRA `(.L_x_19) ;  /* 0x0000001800b89947 */ /* 0x000fea0003800000 */
[----:B------:R-:W-:Y:S02]  /*2100*/  UIADD3 UR4, UR39, 0x1, URZ ;  /* 0x0000000127047890 */ /* 0x000fe4000fffe03f */
[----:B01----:R-:W-:Y:S02]  /*2110*/  IMAD.U32 R2, RZ, RZ, UR39 ;  /* 0x00000027ff027e24 */ /* 0x003fe4000f8e00ff */
[----:B------:R-:W-:-:S04]  /*2120*/  UISETP.NE.AND UP0, UPT, UR4, 0xb, UPT ;  /* 0x0000000b0400788c */ /* 0x000fc8000bf05270 */
[----:B------:R-:W-:Y:S02]  /*2130*/  USEL UR5, URZ, 0x1, UP0 ;  /* 0x000000013f057887 */ /* 0x000fe40008000000 */
[----:B------:R-:W-:Y:S02]  /*2140*/  USEL UR12, UR4, URZ, UP0 ;  /* 0x0000003f040c7287 */ /* 0x000fe40008000000 */
[----:B------:R-:W-:-:S06]  /*2150*/  ULOP3.LUT UR5, UR38, UR5, URZ, 0x3c, !UPT ;  /* 0x0000000526057292 */ /* 0x000fcc000f8e3c3f */
[----:B------:R-:W-:-:S07]  /*2160*/  IMAD.U32 R3, RZ, RZ, UR5 ;  /* 0x00000005ff037e24 */ /* 0x000fce000f8e00ff */
.L_x_26:
[----:B0-----:R-:W-:Y:S05]  /*2170*/  @!P0 BRA `(.L_x_20) ;  /* 0x0000000000048947 */ /* 0x001fea0003800000 */
[----:B------:R-:W-:Y:S01]  /*2180*/  BPT.TRAP 0x1 ;  /* 0x000000040000795c */ /* 0x000fe20000300000 */
.L_x_20:
[----:B------:R-:W0:Y:S01]  /*2190*/  S2UR UR5, SR_CgaCtaId ;  /* 0x00000000000579c3 */ /* 0x000e220000008800 */
[----:B------:R-:W-:Y:S01]  /*21a0*/  UMOV UR4, 0x400 ;  /* 0x0000040000047882 */ /* 0x000fe20000000000 */
[----:B------:R-:W-:Y:S01]  /*21b0*/  IMAD.U32 R5, RZ, RZ, UR12 ;  /* 0x0000000cff057e24 */ /* 0x000fe2000f8e00ff */
[----:B------:R-:W-:Y:S01]  /*21c0*/  SHF.L.U32 R6, R3, 0x1f, RZ ;  /* 0x0000001f03067819 */ /* 0x000fe200000006ff */
[----:B0-----:R-:W-:-:S06]  /*21d0*/  ULEA UR4, UR5, UR4, 0x18 ;  /* 0x0000000405047291 */ /* 0x001fcc000f8ec03f */
[----:B------:R-:W-:-:S04]  /*21e0*/  IMAD.U32 R0, RZ, RZ, UR4 ;  /* 0x00000004ff007e24 */ /* 0x000fc8000f8e00ff */
[----:B------:R-:W-:-:S04]  /*21f0*/  IMAD R5, R5, 0x8, R0 ;  /* 0x0000000805057824 */ /* 0x000fc800078e0200 */
[----:B------:R0:W1:Y:S01]  /*2200*/  SYNCS.PHASECHK.TRANS64.TRYWAIT P1, [R5+URZ], R6 ;  /* 0x00000006050075a7 */ /* 0x000062000802017f */
[----:B------:R-:W-:Y:S05]  /*2210*/  @!P0 BRA `(.L_x_21) ;  /* 0x0000000000048947 */ /* 0x000fea0003800000 */
[----:B------:R-:W-:Y:S01]  /*2220*/  BPT.TRAP 0x1 ;  /* 0x000000040000795c */ /* 0x000fe20000300000 */
.L_x_21:
[----:B-1----:R-:W-:Y:S05]  /*2230*/  @P1 BRA `(.L_x_22) ;  /* 0x0000000000081947 */ /* 0x002fea0003800000 */
[----:B------:R-:W1:Y:S02]  /*2240*/  SYNCS.PHASECHK.TRANS64.TRYWAIT P1, [R5+URZ], R6 ;  /* 0x00000006050075a7 */ /* 0x000e64000802017f */
[----:B-1----:R-:W-:Y:S05]  /*2250*/  @!P1 BRA `(.L_x_23) ;  /* 0x0000017800f89947 */ /* 0x002fea0003800000 */
.L_x_22:
        /* <DEDUP_REMOVED lines=48> */
[----:B--2---:R-:W2:Y:S04]  /*2560*/  LDL.LU.64 R24, [R1+0x180] ;  /* 0x0001800001187983 */ /* 0x004ea80000300a00 */
[----:B------:R-:W2:Y:S04]  /*2570*/  LDL.LU.64 R26, [R1+0x188] ;  /* 0x00018800011a7983 */ /* 0x000ea80000300a00 */
        /* <DEDUP_REMOVED lines=45> */
[----:B------:R-:W2:Y:S01]  /*2850*/  LDL.LU.64 R118, [R1+0x2f8] ;  /* 0x0002f80001767983 */ /* 0x000ea20000300a00 */
[----:B------:R-:W-:-:S02]  /*2860*/  ULEA UR4, UR12, UR41, 0x9 ;  /* 0x000000290c047291 */ /* 0x000fc4000f8e483f */
[----:B------:R-:W-:Y:S01]  /*2870*/  UIMAD UR6, UR12, 0x300, UR13 ;  /* 0x000003000c0678a4 */ /* 0x000fe2000f8e020d */
[----:B------:R-:W-:Y:S01]  /*2880*/  UMOV UR5, 0xc0000010 ;  /* 0xc000001000057882 */ /* 0x000fe20000000000 */
[----:B------:R-:W-:Y:S02]  /*2890*/  UMOV UR7, 0xc0000010 ;  /* 0xc000001000077882 */ /* 0x000fe40000000000 */
[----:B------:R-:W-:Y:S01]  /*28a0*/  UIADD3 UR10, UR6, 0x180, URZ ;  /* 0x00000180060a7890 */ /* 0x000fe2000fffe03f */
[----:B------:R-:W-:Y:S01]  /*28b0*/  UMOV UR8, UR4 ;  /* 0x0000000400087c82 */ /* 0x000fe20008000000 */
[----:B------:R-:W-:Y:S01]  /*28c0*/  UMOV UR9, UR5 ;  /* 0x0000000500097c82 */ /* 0x000fe20008000000 */
[----:B------:R-:W-:Y:S01]  /*28d0*/  UMOV UR11, 0xc0000010 ;  /* 0xc0000010000b7882 */ /* 0x000fe20000000000 */
[----:B--2---:R-:W-:-:S06]  /*28e0*/  WARPGROUP.ARRIVE ;  /* 0x00000000000079c5 */ /* 0x004fcc0000000000 */
[----:B------:R-:W-:Y:S03]  /*28f0*/  IGMMA.64x192x32.S8.S8 R24, gdesc[UR4], R24, gsb0 ;  /* 0x04e00000041879f1 */ /* 0x000fe60008041018 */
[----:B------:R-:W-:Y:S02]  /*2900*/  WARPGROUP.DEPBAR.LE gsb0, 0x0 ;  /* 0x00008000000079c5 */ /* 0x000fe40000010000 */
[----:B------:R-:W-:Y:S04]  /*2910*/  STL.64 [R1+0x180], R24 ;  /* 0x0001801801007387 */ /* 0x000fe80000100a00 */
[----:B------:R-:W-:Y:S04]  /*2920*/  STL.64 [R1+0x188], R26 ;  /* 0x0001881a01007387 */ /* 0x000fe80000100a00 */
[----:B------:R-:W-:Y:S04]  /*2930*/  STL.64 [R1+0x190], R28 ;  /* 0x0001901c01007387 */ /* 0x000fe80000100a00 */
[----:B------:R-:W-:Y:S04]  /*2940*/  STL.64 [R1+0x198], R30 ;  /* 0x0001981e01007387 */ /* 0x000fe80000100a00 */
[----:B------:R-:W-:Y:S04]  /*2950*/  STL.64 [R1+0x1a0], R32 ;  /* 0x0001a02001007387 */ /* 0x000fe80000100a00 */
[----:B------:R-:W-:Y:S04]  /*2960*/  STL.64 [R1+0x1a8], R34 ;  /* 0x0001a82201007387 */ /* 0x000fe80000100a00 */
[----:B------:R-:W-:Y:S04]  /*2970*/  STL.64 [R1+0x1b0], R36 ;  /* 0x0001b02401007387 */ /* 0x000fe80000100a00 */
[----:B------:R-:W-:Y:S01]  /*2980*/  STL.64 [R1+0x1b8], R38 ;  /* 0x0001b82601007387 */ /* 0x000fe20000100a00 */
[----:B-----5:R-:W-:-:S03]  /*2990*/  WARPGROUP.ARRIVE ;  /* 0x00000000000079c5 */ /* 0x020fc60000000000 */
[----:B------:R-:W-:Y:S03]  /*29a0*/  STL.64 [R1+0x1c0], R40 ;  /* 0x0001c02801007387 */ /* 0x000fe60000100a00 */
[----:B------:R-:W-:Y:S01]  /*29b0*/  IGMMA.64x192x32.S8.S8 R120, gdesc[UR8], R120, gsb0 ;  /* 0x04e00000087879f1 */ /* 0x000fe20008041078 */
        /* <DEDUP_REMOVED lines=87> */
[----:B------:R-:W-:-:S03]  /*2f30*/  WARPGROUP.DEPBAR.LE gsb0, 0x0 ;  /* 0x00008000000079c5 */ /* 0x000fc60000010000 */
        /* <DEDUP_REMOVED lines=38> */
[----:B----4-:R-:W4:Y:S04]  /*31a0*/  LDL.LU.64 R140, [R1] ;  /* 0x00000000018c7983 */ /* 0x010f280000300a00 */
[----:B------:R-:W4:Y:S04]  /*31b0*/  LDL.LU.64 R142, [R1+0x8] ;  /* 0x00000800018e7983 */ /* 0x000f280000300a00 */
        /* <DEDUP_REMOVED lines=36> */
[----:B---3--:R-:W4:Y:S04]  /*3400*/  LDL.LU.64 R216, [R1+0x130] ;  /* 0x0001300001d87983 */ /* 0x008f280000300a00 */
        /* <DEDUP_REMOVED lines=8> */
[----:B------:R-:W4:Y:S01]  /*3490*/  LDL.LU.64 R234, [R1+0x178] ;  /* 0x0001780001ea7983 */ /* 0x000f220000300a00 */
[----:B------:R-:W-:Y:S01]  /*34a0*/  UIADD3 UR8, UR4, 0x100, URZ ;  /* 0x0000010004087890 */ /* 0x000fe2000fffe03f */
[----:B--2---:R-:W-:Y:S01]  /*34b0*/  WARPGROUP.ARRIVE ;  /* 0x00000000000079c5 */ /* 0x004fe20000000000 */
[----:B------:R-:W-:-:S02]  /*34c0*/  UMOV UR9, 0xc0000010 ;  /* 0xc000001000097882 */ /* 0x000fc40000000000 */
[----:B------:R-:W-:-:S03]  /*34d0*/  UMOV UR5, UR9 ;  /* 0x0000000900057c82 */ /* 0x000fc60008000000 */
[----:B------:R-:W-:Y:S02]  /*34e0*/  UMOV UR4, UR8 ;  /* 0x0000000800047c82 */ /* 0x000fe40008000000 */
[----:B------:R-:W-:Y:S03]  /*34f0*/  IGMMA.64x192x32.S8.S8 R24, gdesc[UR8], R24, gsb0 ;  /* 0x04e00000081879f1 */ /* 0x000fe60008041018 */
[----:B------:R-:W-:Y:S02]  /*3500*/  WARPGROUP.DEPBAR.LE gsb0, 0x0 ;  /* 0x00008000000079c5 */ /* 0x000fe40000010000 */
[----:B----4-:R-:W-:-:S06]  /*3510*/  WARPGROUP.ARRIVE ;  /* 0x00000000000079c5 */ /* 0x010fcc0000000000 */
[----:B------:R-:W-:Y:S03]  /*3520*/  IGMMA.64x192x32.S8.S8 R140, gdesc[UR4], R140, gsb0 ;  /* 0x04e00000048c79f1 */ /* 0x000fe6000804108c */
        /* <DEDUP_REMOVED lines=88> */
[----:B------:R-:W-:Y:S01]  /*3ab0*/  BPT.TRAP 0x1 ;  /* 0x000000040000795c */ /* 0x000fe20000300000 */
.L_x_24:
[----:B01----:R-:W-:Y:S01]  /*3ac0*/  IMAD R5, R2, 0x8, R0 ;  /* 0x0000000802057824 */ /* 0x003fe200078e0200 */
[----:B------:R-:W-:-:S03]  /*3ad0*/  ISETP.GT.U32.AND P1, PT, R19, 0x1, PT ;  /* 0x000000011300780c */ /* 0x000fc60003f24070 */
[----:B------:R-:W-:-:S05]  /*3ae0*/  VIADD R5, R5, 0x58 ;  /* 0x0000005805057836 */ /* 0x000fca0000000000 */
[----:B------:R-:W-:-:S04]  /*3af0*/  PRMT R5, RZ, 0x654, R5 ;  /* 0x00000654ff057816 */ /* 0x000fc80000000005 */
[----:B------:R0:W-:Y:S01]  /*3b00*/  SYNCS.ARRIVE.TRANS64.RED.A1T0 RZ, [R5+URZ], RZ ;  /* 0x000000ff05ff79a7 */ /* 0x0001e2000810043f */
[----:B------:R-:W-:Y:S05]  /*3b10*/  @P1 BRA `(.L_x_25) ;  /* 0x0000000000041947 */ /* 0x000fea0003800000 */
[----:B------:R-:W-:Y:S01]  /*3b20*/  BPT.TRAP 0x1 ;  /* 0x000000040000795c */ /* 0x000fe20000300000 */
.L_x_25:
[----:B------:R-:W-:Y:S01]  /*3b30*/  UIADD3 UR12, UR12, 0x1, URZ ;  /* 0x000000010c0c7890 */ /* 0x000fe2000fffe03f */
[----:B------:R-:W-:Y:S01]  /*3b40*/  ISETP.GT.AND P2, PT, R4, 0x1, PT ;  /* 0x000000010400780c */ /* 0x000fe20003f44270 */
[----:B------:R-:W-:Y:S02]  /*3b50*/  VIADD R2, R2, 0x1 ;  /* 0x0000000102027836 */ /* 0x000fe40000000000 */
[----:B------:R-:W-:Y:S01]  /*3b60*/  UISETP.NE.AND UP0, UPT, UR12, 0xb, UPT ;  /* 0x0000000b0c00788c */ /* 0x000fe2000bf05270 */
[----:B------:R-:W-:Y:S02]  /*3b70*/  VIADD R4, R4, 0xffffffff ;  /* 0xffffffff04047836 */ /* 0x000fe40000000000 */
[C---:B------:R-:W-:Y:S01]  /*3b80*/  ISETP.NE.AND P1, PT, R2.reuse, 0xb, PT ;  /* 0x0000000b0200780c */ /* 0x040fe20003f25270 */
[----:B------:R-:W-:Y:S02]  /*3b90*/  USEL UR4, URZ, 0x1, UP0 ;  /* 0x000000013f047887 */ /* 0x000fe40008000000 */
[----:B------:R-:W-:Y:S01]  /*3ba0*/  USEL UR12, UR12, URZ, UP0 ;  /* 0x0000003f0c0c7287 */ /* 0x000fe20008000000 */
[----:B------:R-:W-:-:S03]  /*3bb0*/  SEL R2, R2, RZ, P1 ;  /* 0x000000ff02027207 */ /* 0x000fc60000800000 */
[----:B------:R-:W-:Y:S01]  /*3bc0*/  LOP3.LUT R3, R3, UR4, RZ, 0x3c, !PT ;  /* 0x0000000403037c12 */ /* 0x000fe2000f8e3cff */
[----:B------:R-:W-:Y:S07]  /*3bd0*/  @P2 BRA `(.L_x_26) ;  /* 0xffffffe400642947 */ /* 0x000fee000383ffff */
.L_x_19:
[----:B01----:R-:W0:Y:S02]  /*3be0*/  LDC R2, c[0x0][0x28c] ;  /* 0x0000a300ff027b82 */ /* 0x003e240000000800 */
[----:B0-----:R-:W-:-:S13]  /*3bf0*/  ISETP.GE.AND P1, PT, R2, 0x1, PT ;  /* 0x000000010200780c */ /* 0x001fda0003f26270 */
[----:B------:R-:W-:Y:S05]  /*3c00*/  @!P1 BRA `(.L_x_27) ;  /* 0x0000000000409947 */ /* 0x000fea0003800000 */
[----:B------:R-:W-:Y:S05]  /*3c10*/  @!P0 BRA `(.L_x_28) ;  /* 0x0000000000048947 */ /* 0x000fea0003800000 */
[----:B------:R-:W-:Y:S01]  /*3c20*/  BPT.TRAP 0x1 ;  /* 0x000000040000795c */ /* 0x000fe20000300000 */
.L_x_28:
[----:B------:R-:W-:Y:S01]  /*3c30*/  UISETP.LT.AND UP0, UPT, UR40, 0x1, UPT ;  /* 0x000000012800788c */ /* 0x000fe2000bf01270 */
[----:B------:R-:W-:-:S03]  /*3c40*/  ISETP.GT.U32.AND P0, PT, R19, 0x1, PT ;  /* 0x000000011300780c */ /* 0x000fc60003f04070 */
[----:B------:R-:W-:-:S04]  /*3c50*/  USEL UR6, UR40, 0x1, UP0 ;  /* 0x0000000128067887 */ /* 0x000fc80008000000 */
[----:B------:R-:W-:-:S04]  /*3c60*/  UIADD3 UR6, UR39, UR40, -UR6 ;  /* 0x0000002827067290 */ /* 0x000fc8000fffe806 */
[----:B------:R-:W-:-:S04]  /*3c70*/  UIMAD.WIDE.U32 UR4, UR6, -0x45d1745d, URZ ;  /* 0xba2e8ba3060478a5 */ /* 0x000fc8000f8e003f */
[----:B------:R-:W-:-:S04]  /*3c80*/  USHF.R.U32.HI UR4, URZ, 0x3, UR5 ;  /* 0x000000033f047899 */ /* 0x000fc80008011605 */
[----:B------:R-:W-:-:S06]  /*3c90*/  UIMAD UR6, UR4, -0xb, UR6 ;  /* 0xfffffff5040678a4 */ /* 0x000fcc000f8e0206 */
[----:B------:R-:W-:-:S04]  /*3ca0*/  IMAD.U32 R2, RZ, RZ, UR6 ;  /* 0x00000006ff027e24 */ /* 0x000fc8000f8e00ff */
[----:B------:R-:W-:-:S04]  /*3cb0*/  IMAD R0, R2, 0x8, R0 ;  /* 0x0000000802007824 */ /* 0x000fc800078e0200 */
[----:B------:R-:W-:-:S05]  /*3cc0*/  VIADD R0, R0, 0x58 ;  /* 0x0000005800007836 */ /* 0x000fca0000000000 */
[----:B------:R-:W-:-:S04]  /*3cd0*/  PRMT R0, RZ, 0x654, R0 ;  /* 0x00000654ff007816 */ /* 0x000fc80000000000 */
[----:B------:R0:W-:Y:S01]  /*3ce0*/  SYNCS.ARRIVE.TRANS64.RED.A1T0 RZ, [R0+URZ], RZ ;  /* 0x000000ff00ff79a7 */ /* 0x0001e2000810043f */
[----:B------:R-:W-:Y:S05]  /*3cf0*/  @P0 BRA `(.L_x_27) ;  /* 0x0000000000040947 */ /* 0x000fea0003800000 */
[----:B------:R-:W-:Y:S01]  /*3d00*/  BPT.TRAP 0x1 ;  /* 0x000000040000795c */ /* 0x000fe20000300000 */
.L_x_27:
[----:B0-----:R-:W2:Y:S01]  /*3d10*/  LDL.LU R0, [R1+0x308] ;  /* 0x0003080001007983 */ /* 0x001ea20000300800 */
[----:B------:R-:W0:Y:S01]  /*3d20*/  LDC R5, c[0x0][0x288] ;  /* 0x0000a200ff057b82 */ /* 0x000e220000000800 */
[C---:B---3--:R-:W-:Y:S01]  /*3d30*/  IMAD.SHL.U32 R222, R23.reuse, 0x100, RZ ;  /* 0x0000010017de7824 */ /* 0x048fe200078e00ff */
[----:B------:R-:W-:Y:S01]  /*3d40*/  ULDC UR4, c[0x0][0x284] ;  /* 0x0000a10000047ab9 */ /* 0x000fe20000000800 */
[----:B------:R-:W1:Y:S01]  /*3d50*/  S2R R6, SR_TID.X ;  /* 0x0000000000067919 */ /* 0x000e620000002100 */
[----:B------:R-:W-:Y:S01]  /*3d60*/  UIADD3 UR39, UR40, UR39, URZ ;  /* 0x0000002728277290 */ /* 0x000fe2000fffe03f */
[----:B------:R-:W-:Y:S01]  /*3d70*/  IMAD.WIDE R14, R23, 0x100, RZ ;  /* 0x00000100170e7825 */ /* 0x000fe200078e02ff */
[----:B------:R-:W-:Y:S01]  /*3d80*/  UISETP.GE.U32.AND UP1, UPT, UR40, 0xb, UPT ;  /* 0x0000000b2800788c */ /* 0x000fe2000bf26070 */
[----:B------:R-:W-:Y:S01]  /*3d90*/  SHF.R.S32.HI R23, RZ, 0x1f, R22 ;  /* 0x0000001fff177819 */ /* 0x000fe20000011416 */
[----:B------:R-:W-:Y:S01]  /*3da0*/  UISETP.GT.U32.AND UP0, UPT, UR39, 0xa, UPT ;  /* 0x0000000a2700788c */ /* 0x000fe2000bf04070 */
[----:B------:R-:W-:Y:S01]  /*3db0*/  IMAD.MOV.U32 R230, RZ, RZ, -0x1 ;  /* 0xffffffffffe67424 */ /* 0x000fe200078e00ff */
[----:B------:R-:W-:-:S02]  /*3dc0*/  ULDC.64 UR8, c[0x0][0x5d0] ;  /* 0x0001740000087ab9 */ /* 0x000fc40000000a00 */
[----:B------:R-:W-:-:S04]  /*3dd0*/  UISETP.LT.U32.AND UP0, UPT, UR40, 0xb, UP0 ;  /* 0x0000000b2800788c */ /* 0x000fc80008701070 */
[----:B------:R-:W-:-:S04]  /*3de0*/  USEL UR6, URZ, 0x1, !UP0 ;  /* 0x000000013f067887 */ /* 0x000fc8000c000000 */
[----:B------:R-:W-:Y:S01]  /*3df0*/  ULOP3.LUT UR38, UR38, UR6, URZ, 0x3c, !UPT ;  /* 0x0000000626267292 */ /* 0x000fe2000f8e3c3f */
[--C-:B-1----:R-:W-:Y:S01]  /*3e00*/  SHF.R.U32.HI R3, RZ, 0x2, R6.reuse ;  /* 0x00000002ff037819 */ /* 0x102fe20000011606 */
[C---:B------:R-:W-:Y:S01]  /*3e10*/  IMAD.SHL.U32 R21, R6.reuse, 0x2, RZ ;  /* 0x0000000206157824 */ /* 0x040fe200078e00ff */
[----:B------:R-:W-:Y:S02]  /*3e20*/  LOP3.LUT R4, R6, 0x60, RZ, 0xc0, !PT ;  /* 0x0000006006047812 */ /* 0x000fe400078ec0ff */
[----:B------:R-:W-:Y:S02]  /*3e30*/  SHF.R.U32.HI R2, RZ, 0x7, R6 ;  /* 0x00000007ff027819 */ /* 0x000fe40000011606 */
[----:B------:R-:W-:Y:S02]  /*3e40*/  LOP3.LUT R3, R3, 0x7, RZ, 0xc0, !PT ;  /* 0x0000000703037812 */ /* 0x000fe400078ec0ff */
[----:B------:R-:W-:Y:S02]  /*3e50*/  SHF.R.U32.HI R4, RZ, 0x1, R4 ;  /* 0x00000001ff047819 */ /* 0x000fe40000011604 */
[----:B------:R-:W-:-:S05]  /*3e60*/  LOP3.LUT R2, R2, 0x1, RZ, 0xc0, !PT ;  /* 0x0000000102027812 */ /* 0x000fca00078ec0ff */
[----:B------:R-:W-:-:S05]  /*3e70*/  IMAD.SHL.U32 R223, R2, 0x40, RZ ;  /* 0x0000004002df7824 */ /* 0x000fca00078e00ff */
[----:B------:R-:W-:-:S04]  /*3e80*/  LOP3.LUT R223, R223, 0x40, R3, 0xe2, !PT ;  /* 0x00000040dfdf7812 */ /* 0x000fc800078ee203 */
[----:B------:R-:W-:Y:S01]  /*3e90*/  LOP3.LUT R223, R14, R223, R4, 0xfe, !PT ;  /* 0x000000df0edf7212 */ /* 0x000fe200078efe04 */
[----:B--2---:R-:W-:Y:S01]  /*3ea0*/  IMAD R20, R0, 0x180, RZ ;  /* 0x0000018000147824 */ /* 0x004fe200078e02ff */
[----:B------:R-:W-:-:S04]  /*3eb0*/  IADD3 R0, RZ, -R4, -R3 ;  /* 0x80000004ff007210 */ /* 0x000fc80007ffe803 */
[----:B0-----:R-:W-:Y:S01]  /*3ec0*/  ISETP.GE.AND P0, PT, R20, R5, PT ;  /* 0x000000051400720c */ /* 0x001fe20003f06270 */
[----:B------:R-:W-:Y:S02]  /*3ed0*/  IMAD R0, R2, -0x40, R0 ;  /* 0xffffffc002007824 */ /* 0x000fe400078e0200 */
[----:B------:R-:W-:Y:S01]  /*3ee0*/  IMAD R2, R23, UR8, RZ ;  /* 0x0000000817027c24 */ /* 0x000fe2000f8e02ff */
[C---:B------:R-:W-:Y:S02]  /*3ef0*/  ISETP.GE.OR P0, PT, R222.reuse, UR4, P0 ;  /* 0x00000004de007c0c */ /* 0x040fe40008706670 */
[----:B------:R-:W-:Y:S01]  /*3f00*/  IADD3 R222, -R222, UR4, R0 ;  /* 0x00000004dede7c10 */ /* 0x000fe2000fffe100 */
[----:B------:R-:W-:Y:S01]  /*3f10*/  UIMAD.WIDE.U32 UR4, UR39, -0x45d1745d, URZ ;  /* 0xba2e8ba3270478a5 */ /* 0x000fe2000f8e003f */
[----:B------:R-:W-:Y:S01]  /*3f20*/  LOP3.LUT R0, R6, 0x3, RZ, 0xc0, !PT ;  /* 0x0000000306007812 */ /* 0x000fe200078ec0ff */
[----:B------:R-:W-:Y:S02]  /*3f30*/  IMAD R2, R22, UR9, R2 ;  /* 0x0000000916027c24 */ /* 0x000fe4000f8e0202 */
[----:B------:R-:W-:-:S02]  /*3f40*/  USHF.R.U32.HI UR4, URZ, 0x3, UR5 ;  /* 0x000000033f047899 */ /* 0x000fc40008011605 */
[----:B------:R-:W-:Y:S02]  /*3f50*/  IMAD R0, R0, -0x2, R5 ;  /* 0xfffffffe00007824 */ /* 0x000fe400078e0205 */
[----:B------:R-:W-:Y:S02]  /*3f60*/  UIMAD UR39, UR4, -0xb, UR39 ;  /* 0xfffffff5042778a4 */ /* 0x000fe4000f8e0227 */
[----:B------:R-:W-:Y:S01]  /*3f70*/  IMAD.IADD R0, R0, 0x1, -R20 ;  /* 0x0000000100007824 */ /* 0x000fe200078e0a14 */
[----:B------:R-:W-:Y:S01]  /*3f80*/  LOP3.LUT R20, R20, 0x6, R21, 0xf8, !PT ;  /* 0x0000000614147812 */ /* 0x000fe200078ef815 */
[----:B------:R-:W-:-:S03]  /*3f90*/  @UP1 ULOP3.LUT UR38, UR38, 0x1, UR4, 0x78, !UPT ;  /* 0x0000000126261892 */ /* 0x000fc6000f8e7804 */
[----:B------:R-:W-:-:S03]  /*3fa0*/  SHF.R.S32.HI R21, RZ, 0x1f, R20 ;  /* 0x0000001fff157819 */ /* 0x000fc60000011414 */
[----:B------:R-:W-:-:S04]  /*3fb0*/  IMAD.WIDE.U32 R4, R22, UR8, R20 ;  /* 0x0000000816047c25 */ /* 0x000fc8000f8e0014 */
[----:B------:R-:W-:Y:S01]  /*3fc0*/  IMAD.IADD R5, R5, 0x1, R2 ;  /* 0x0000000105057824 */ /* 0x000fe200078e0202 */
[----:B------:R-:W-:Y:S06]  /*3fd0*/  @P0 BRA `(.L_x_29) ;  /* 0x0000013800f40947 */ /* 0x000fec0003800000 */
[----:B------:R-:W0:Y:S01]  /*3fe0*/  LDC.64 R2, c[0x0][0x5c8] ;  /* 0x00017200ff027b82 */ /* 0x000e220000000a00 */
[----:B------:R-:W-:Y:S01]  /*3ff0*/  ULDC.64 UR4, c[0x0][0x5c0] ;  /* 0x0001700000047ab9 */ /* 0x000fe20000000a00 */
[----:B------:R-:W-:Y:S01]  /*4000*/  BSSY B0, `(.L_x_29) ;  /* 0x00013ba000007945 */ /* 0x000fe20003800000 */
[-C--:B0-----:R-:W-:Y:S01]  /*4010*/  IMAD R6, R15, R2.reuse, RZ ;  /* 0x000000020f067224 */ /* 0x081fe200078e02ff */
[----:B------:R-:W-:Y:S01]  /*4020*/  SHF.L.U64.HI R9, R2, 0x3, R3 ;  /* 0x0000000302097819 */ /* 0x000fe20000010203 */
[----:B------:R-:W-:-:S04]  /*4030*/  IMAD.WIDE.U32 R4, R223, R2, R4 ;  /* 0x00000002df047225 */ /* 0x000fc800078e0004 */
[----:B------:R-:W-:Y:S01]  /*4040*/  IMAD R6, R223, R3, R6 ;  /* 0x00000003df067224 */ /* 0x000fe200078e0206 */
[----:B------:R-:W-:Y:S01]  /*4050*/  IADD3 R4, P0, R4, UR4, RZ ;  /* 0x0000000404047c10 */ /* 0x000fe2000ff1e0ff */
[----:B------:R-:W-:Y:S02]  /*4060*/  IMAD.SHL.U32 R8, R2, 0x8, RZ ;  /* 0x0000000802087824 */ /* 0x000fe400078e00ff */
[----:B------:R-:W-:-:S03]  /*4070*/  IMAD.IADD R6, R5, 0x1, R6 ;  /* 0x0000000105067824 */ /* 0x000fc600078e0206 */
[-C--:B------:R-:W-:Y:S02]  /*4080*/  IADD3 R10, P1, R8, R4.reuse, RZ ;  /* 0x00000004080a7210 */ /* 0x080fe40007f3e0ff */
[----:B------:R-:W-:Y:S02]  /*4090*/  IADD3.X R5, R6, UR5, RZ, P0, !PT ;  /* 0x0000000506057c10 */ /* 0x000fe400087fe4ff */
[----:B------:R-:W-:-:S03]  /*40a0*/  LEA R6, P0, R2, R4, 0x7 ;  /* 0x0000000402067211 */ /* 0x000fc600078038ff */
[----:B------:R-:W-:Y:S01]  /*40b0*/  IMAD.X R11, R9, 0x1, R5, P1 ;  /* 0x00000001090b7824 */ /* 0x000fe200008e0605 */
[----:B------:R-:W-:Y:S02]  /*40c0*/  LEA.HI.X R7, R2, R5, R3, 0x7, P0 ;  /* 0x0000000502077211 */ /* 0x000fe400000f3c03 */
[----:B-----5:R-:W-:Y:S02]  /*40d0*/  ISETP.NE.AND P0, PT, R18, RZ, PT ;  /* 0x000000ff1200720c */ /* 0x020fe40003f05270 */
[----:B------:R-:W-:-:S05]  /*40e0*/  IADD3 R8, P2, R8, R6, RZ ;  /* 0x0000000608087210 */ /* 0x000fca0007f5e0ff */
[----:B------:R-:W-:-:S06]  /*40f0*/  IMAD.X R9, R9, 0x1, R7, P2 ;  /* 0x0000000109097824 */ /* 0x000fcc00010e0607 */
[----:B------:R-:W-:Y:S05]  /*4100*/  @!P0 BRA `(.L_x_30) ;  /* 0x000000e400948947 */ /* 0x000fea0003800000 */
[----:B------:R-:W0:Y:S01]  /*4110*/  LDC.64 R12, c[0x0][0x5b0] ;  /* 0x00016c00ff0c7b82 */ /* 0x000e220000000a00 */
[----:B------:R-:W-:Y:S01]  /*4120*/  ULDC.64 UR4, c[0x0][0x5b8] ;  /* 0x00016e0000047ab9 */ /* 0x000fe20000000a00 */
[----:B------:R-:W-:Y:S01]  /*4130*/  ISETP.GE.AND P3, PT, R222, 0x1, PT ;  /* 0x00000001de00780c */ /* 0x000fe20003f66270 */
[----:B------:R-:W-:Y:S01]  /*4140*/  IMAD R23, R23, UR4, RZ ;  /* 0x0000000417177c24 */ /* 0x000fe2000f8e02ff */
[----:B------:R-:W-:Y:S01]  /*4150*/  BSSY B1, `(.L_x_31) ;  /* 0x000000e000017945 */ /* 0x000fe20003800000 */
[----:B------:R-:W-:Y:S01]  /*4160*/  IMAD.WIDE.U32 R220, R22, UR4, R20 ;  /* 0x0000000416dc7c25 */ /* 0x000fe2000f8e0014 */
[----:B------:R-:W-:Y:S02]  /*4170*/  ISETP.LT.OR P1, PT, R0, 0x1, !P3 ;  /* 0x000000010000780c */ /* 0x000fe40005f21670 */
[----:B------:R-:W1:Y:S01]  /*4180*/  LDC.64 R216, c[0x0][0x5a8] ;  /* 0x00016a00ffd87b82 */ /* 0x000e620000000a00 */
[----:B------:R-:W-:Y:S02]  /*4190*/  IMAD R22, R22, UR5, R23 ;  /* 0x0000000516167c24 */ /* 0x000fe4000f8e0217 */
[----:B------:R-:W-:-:S02]  /*41a0*/  IMAD.MOV.U32 R218, RZ, RZ, R220 ;  /* 0x000000ffffda7224 */ /* 0x000fc400078e00dc */
[----:B------:R-:W-:Y:S02]  /*41b0*/  IMAD.IADD R219, R221, 0x1, R22 ;  /* 0x00000001dddb7824 */ /* 0x000fe400078e0216 */
[-C--:B0-----:R-:W-:Y:S02]  /*41c0*/  IMAD R226, R15, R12.reuse, RZ ;  /* 0x0000000c0fe27224 */ /* 0x081fe400078e02ff */
[----:B------:R-:W-:-:S04]  /*41d0*/  IMAD.WIDE.U32 R2, R223, R12, R218 ;  /* 0x0000000cdf027225 */ /* 0x000fc800078e00da */
[----:B------:R-:W-:Y:S01]  /*41e0*/  IMAD R226, R223, R13, R226 ;  /* 0x0000000ddfe27224 */ /* 0x000fe200078e02e2 */
[----:B-1----:R-:W-:-:S04]  /*41f0*/  IADD3 R22, P0, R2, R216, RZ ;  /* 0x000000d802167210 */ /* 0x002fc80007f1e0ff */
[----:B------:R-:W-:Y:S01]  /*4200*/  IADD3.X R23, R217, R3, R226, P0, !PT ;  /* 0x00000003d9177210 */ /* 0x000fe200007fe4e2 */
[----:B------:R-:W-:Y:S08]  /*4210*/  @P1 BRA `(.L_x_32) ;  /* 0x0000000000041947 */ /* 0x000ff00003800000 */
[----:B------:R0:W5:Y:S02]  /*4220*/  LDG.E.U8 R16, desc[UR36][R22.64] ;  /* 0x0000002416107981 */ /* 0x000164000c1e1100 */
.L_x_32:
[----:B------:R-:W-:Y:S05]  /*4230*/  BSYNC B1 ;  /* 0x0000000000017941 */ /* 0x000fea0003800000 */
.L_x_31:
[----:B------:R-:W2:Y:S01]  /*4240*/  LDL.LU R3, [R1+0x180] ;  /* 0x0001800001037983 */ /* 0x000ea20000300800 */
[----:B-----5:R-:W-:Y:S01]  /*4250*/  LOP3.LUT R2, R16, 0xffff, RZ, 0xc0, !PT ;  /* 0x0000ffff10027812 */ /* 0x020fe200078ec0ff */
[----:B------:R-:W-:Y:S01]  /*4260*/  BSSY B1, `(.L_x_33) ;  /* 0x000000a000017945 */ /* 0x000fe20003800000 */
[----:B------:R-:W-:Y:S02]  /*4270*/  ISETP.LT.OR P0, PT, R0, 0x2, !P3 ;  /* 0x000000020000780c */ /* 0x000fe40005f01670 */
[----:B------:R-:W-:-:S05]  /*4280*/  PRMT R2, R2, 0x8880, RZ ;  /* 0x0000888002027816 */ /* 0x000fca00000000ff */
[----:B------:R-:W-:-:S04]  /*4290*/  IMAD R2, R2, R18, RZ ;  /* 0x0000001202027224 */ /* 0x000fc800078e02ff */
[----:B--2---:R-:W-:-:S05]  /*42a0*/  @!P1 IMAD R3, R3, R17, R2 ;  /* 0x0000001103039224 */ /* 0x004fca00078e0202 */
[----:B------:R1:W-:Y:S01]  /*42b0*/  @!P1 STG.E.U8 desc[UR36][R4.64], R3 ;  /* 0x0000000304009986 */ /* 0x0003e2000c101124 */
[----:B------:R-:W-:Y:S05]  /*42c0*/  @P0 BRA `(.L_x_34) ;  /* 0x00000000000c0947 */ /* 0x000fea0003800000 */
[----:B------:R-:W2:Y:S02]  /*42d0*/  LDG.E.U8 R16, desc[UR36][R22.64+0x1] ;  /* 0x0000012416107981 */ /* 0x000ea4000c1e1100 */
[----:B--2---:R-:W-:-:S05]  /*42e0*/  PRMT R2, R16, 0x8880, RZ ;  /* 0x0000888010027816 */ /* 0x004fca00000000ff */
[----:B------:R-:W-:-:S07]  /*42f0*/  IMAD R2, R2, R18, RZ ;  /* 0x0000001202027224 */ /* 0x000fce00078e02ff */
.L_x_34:
[----:B------:R-:W-:Y:S05]  /*4300*/  BSYNC B1 ;  /* 0x0000000000017941 */ /* 0x000fea0003800000 */
.L_x_33:
[----:B-1----:R-:W2:Y:S01]  /*4310*/  LDL.LU R3, [R1+0x184] ;  /* 0x0001840001037983 */ /* 0x002ea20000300800 */
[C---:B------:R-:W-:Y:S01]  /*4320*/  SHF.L.U64.HI R225, R12.reuse, 0x3, R13 ;  /* 0x000000030ce17819 */ /* 0x040fe2000001020d */
[----:B------:R-:W-:Y:S01]  /*4330*/  IMAD.SHL.U32 R224, R12, 0x8, RZ ;  /* 0x000000080ce07824 */ /* 0x000fe200078e00ff */
[----:B------:R-:W-:Y:S03]  /*4340*/  BSSY B1, `(.L_x_35) ;  /* 0x0000010000017945 */ /* 0x000fe60003800000 */
[----:B------:R-:W-:-:S04]  /*4350*/  IMAD.WIDE.U32 R20, R223, R12, R224 ;  /* 0x0000000cdf147225 */ /* 0x000fc800078e00e0 */
[----:B------:R-:W-:Y:S01]  /*4360*/  IMAD.IADD R226, R226, 0x1, R21 ;  /* 0x00000001e2e27824 */ /* 0x000fe200078e0215 */
[----:B------:R-:W-:-:S04]  /*4370*/  IADD3 R20, P4, P5, R220, R216, R20 ;  /* 0x000000d8dc147210 */ /* 0x000fc80007d9e014 */
[----:B------:R-:W-:Y:S02]  /*4380*/  IADD3.X R21, R219, R217, R226, P4, P5 ;  /* 0x000000d9db157210 */ /* 0x000fe400027ea4e2 */
[C---:B------:R-:W-:Y:S02]  /*4390*/  ISETP.LT.OR P4, PT, R0.reuse, 0x9, !P3 ;  /* 0x000000090000780c */ /* 0x040fe40005f81670 */
[----:B------:R-:W-:Y:S01]  /*43a0*/  ISETP.LT.OR P5, PT, R0, 0xa, !P3 ;  /* 0x0000000a0000780c */ /* 0x000fe20005fa1670 */
[----:B--2---:R-:W-:-:S05]  /*43b0*/  @!P0 IMAD R3, R3, R17, R2 ;  /* 0x0000001103038224 */ /* 0x004fca00078e0202 */
[----:B------:R1:W-:Y:S01]  /*43c0*/  @!P0 STG.E.U8 desc[UR36][R4.64+0x1], R3 ;  /* 0x0000010304008986 */ /* 0x0003e2000c101124 */
[----:B------:R-:W-:-:S04]  /*43d0*/  ISETP.GE.AND P0, PT, R222, 0x9, PT ;  /* 0x00000009de00780c */ /* 0x000fc80003f06270 */
[C---:B------:R-:W-:Y:S02]  /*43e0*/  ISETP.LT.OR P2, PT, R0.reuse, 0x1, !P0 ;  /* 0x000000010000780c */ /* 0x040fe40004741670 */
[----:B------:R-:W-:-:S11]  /*43f0*/  ISETP.LT.OR P1, PT, R0, 0x2, !P0 ;  /* 0x000000020000780c */ /* 0x000fd60004721670 */
[----:B-1----:R-:W-:Y:S05]  /*4400*/  @P2 BRA `(.L_x_36) ;  /* 0x00000000000c2947 */ /* 0x002fea0003800000 */
[----:B------:R-:W2:Y:S02]  /*4410*/  LDG.E.U8 R16, desc[UR36][R20.64] ;  /* 0x0000002414107981 */ /* 0x000ea4000c1e1100 */
[----:B--2---:R-:W-:-:S05]  /*4420*/  PRMT R2, R16, 0x8880, RZ ;  /* 0x0000888010027816 */ /* 0x004fca00000000ff */
[----:B------:R-:W-:-:S07]  /*4430*/  IMAD R2, R2, R18, RZ ;  /* 0x0000001202027224 */ /* 0x000fce00078e02ff */
.L_x_36:
[----:B------:R-:W-:Y:S05]  /*4440*/  BSYNC B1 ;  /* 0x0000000000017941 */ /* 0x000fea0003800000 */
.L_x_35:
[----:B------:R-:W2:Y:S01]  /*4450*/  LDL.LU R3, [R1+0x188] ;  /* 0x0001880001037983 */ /* 0x000ea20000300800 */
[----:B------:R-:W-:Y:S01]  /*4460*/  BSSY B1, `(.L_x_37) ;  /* 0x0000007000017945 */ /* 0x000fe20003800000 */
[----:B--2---:R-:W-:-:S05]  /*4470*/  @!P2 IMAD R3, R3, R17, R2 ;  /* 0x000000110303a224 */ /* 0x004fca00078e0202 */
[----:B------:R1:W-:Y:S01]  /*4480*/  @!P2 STG.E.U8 desc[UR36][R10.64], R3 ;  /* 0x000000030a00a986 */ /* 0x0003e2000c101124 */
[----:B------:R-:W-:Y:S05]  /*4490*/  @P1 BRA `(.L_x_38) ;  /* 0x00000000000c1947 */ /* 0x000fea0003800000 */
[----:B------:R-:W2:Y:S02]  /*44a0*/  LDG.E.U8 R16, desc[UR36][R20.64+0x1] ;  /* 0x0000012414107981 */ /* 0x000ea4000c1e1100 */
[----:B--2---:R-:W-:-:S05]  /*44b0*/  PRMT R2, R16, 0x8880, RZ ;  /* 0x0000888010027816 */ /* 0x004fca00000000ff */
[----:B------:R-:W-:-:S07]  /*44c0*/  IMAD R2, R2, R18, RZ ;  /* 0x0000001202027224 */ /* 0x000fce00078e02ff */
.L_x_38:
[----:B------:R-:W-:Y:S05]  /*44d0*/  BSYNC B1 ;  /* 0x0000000000017941 */ /* 0x000fea0003800000 */
.L_x_37:
[----:B-1----:R-:W2:Y:S01]  /*44e0*/  LDL.LU R3, [R1+0x18c] ;  /* 0x00018c0001037983 */ /* 0x002ea20000300800 */
[----:B------:R-:W-:Y:S01]  /*44f0*/  BSSY B1, `(.L_x_39) ;  /* 0x0000007000017945 */ /* 0x000fe20003800000 */
[----:B--2---:R-:W-:-:S05]  /*4500*/  @!P1 IMAD R3, R3, R17, R2 ;  /* 0x0000001103039224 */ /* 0x004fca00078e0202 */
[----:B------:R1:W-:Y:S01]  /*4510*/  @!P1 STG.E.U8 desc[UR36][R10.64+0x1], R3 ;  /* 0x000001030a009986 */ /* 0x0003e2000c101124 */
[----:B------:R-:W-:Y:S05]  /*4520*/  @P4 BRA `(.L_x_40) ;  /* 0x00000000000c4947 */ /* 0x000fea0003800000 */
[----:B------:R-:W2:Y:S02]  /*4530*/  LDG.E.U8 R16, desc[UR36][R22.64+0x8] ;  /* 0x0000082416107981 */ /* 0x000ea4000c1e1100 */
[----:B--2---:R-:W-:-:S05]  /*4540*/  PRMT R2, R16, 0x8880, RZ ;  /* 0x0000888010027816 */ /* 0x004fca00000000ff */
[----:B------:R-:W-:-:S07]  /*4550*/  IMAD R2, R2, R18, RZ ;  /* 0x0000001202027224 */ /* 0x000fce00078e02ff */
.L_x_40:
[----:B------:R-:W-:Y:S05]  /*4560*/  BSYNC B1 ;  /* 0x0000000000017941 */ /* 0x000fea0003800000 */
.L_x_39:
        /* <DEDUP_REMOVED lines=8> */
.L_x_42:
[----:B------:R-:W-:Y:S05]  /*45f0*/  BSYNC B1 ;  /* 0x0000000000017941 */ /* 0x000fea0003800000 */
.L_x_41:
[----:B-1----:R-:W2:Y:S01]  /*4600*/  LDL.LU R3, [R1+0x194] ;  /* 0x0001940001037983 */ /* 0x002ea20000300800 */
[C---:B------:R-:W-:Y:S01]  /*4610*/  ISETP.LT.OR P1, PT, R0.reuse, 0x9, !P0 ;  /* 0x000000090000780c */ /* 0x040fe20004721670 */
[----:B------:R-:W-:Y:S01]  /*4620*/  BSSY B1, `(.L_x_43) ;  /* 0x000000a000017945 */ /* 0x000fe20003800000 */
[C---:B------:R-:W-:Y:S02]  /*4630*/  ISETP.LT.OR P2, PT, R0.reuse, 0xa, !P0 ;  /* 0x0000000a0000780c */ /* 0x040fe40004741670 */
[----:B------:R-:W-:Y:S01]  /*4640*/  ISETP.LT.OR P4, PT, R0, 0x11, !P3 ;  /* 0x000000110000780c */ /* 0x000fe20005f81670 */
[----:B--2---:R-:W-:-:S05]  /*4650*/  @!P5 IMAD R3, R3, R17, R2 ;  /* 0x000000110303d224 */ /* 0x004fca00078e0202 */
[----:B------:R1:W-:Y:S01]  /*4660*/  @!P5 STG.E.U8 desc[UR36][R4.64+0x9], R3 ;  /* 0x000009030400d986 */ /* 0x0003e2000c101124 */
[----:B------:R-:W-:Y:S02]  /*4670*/  ISETP.LT.OR P5, PT, R0, 0x12, !P3 ;  /* 0x000000120000780c */ /* 0x000fe40005fa1670 */
[----:B------:R-:W-:Y:S11]  /*4680*/  @P1 BRA `(.L_x_44) ;  /* 0x00000000000c1947 */ /* 0x000ff60003800000 */
[----:B------:R-:W2:Y:S02]  /*4690*/  LDG.E.U8 R16, desc[UR36][R20.64+0x8] ;  /* 0x0000082414107981 */ /* 0x000ea4000c1e1100 */
[----:B--2---:R-:W-:-:S05]  /*46a0*/  PRMT R2, R16, 0x8880, RZ ;  /* 0x0000888010027816 */ /* 0x004fca00000000ff */
[----:B------:R-:W-:-:S07]  /*46b0*/  IMAD R2, R2, R18, RZ ;  /* 0x0000001202027224 */ /* 0x000fce00078e02ff */
.L_x_44:
[----:B------:R-:W-:Y:S05]  /*46c0*/  BSYNC B1 ;  /* 0x0000000000017941 */ /* 0x000fea0003800000 */
.L_x_43:
        /* <DEDUP_REMOVED lines=8> */
.L_x_46:
[----:B------:R-:W-:Y:S05]  /*4750*/  BSYNC B1 ;  /* 0x0000000000017941 */ /* 0x000fea0003800000 */
.L_x_45:
        /* <DEDUP_REMOVED lines=8> */
.L_x_48:
[----:B------:R-:W-:Y:S05]  /*47e0*/  BSYNC B1 ;  /* 0x0000000000017941 */ /* 0x000fea0003800000 */
.L_x_47:
        /* <DEDUP_REMOVED lines=8> */
.L_x_50:
[----:B------:R-:W-:Y:S05]  /*4870*/  BSYNC B1 ;  /* 0x0000000000017941 */ /* 0x000fea0003800000 */
.L_x_49:
        /* <DEDUP_REMOVED lines=12> */
.L_x_52:
[----:B------:R-:W-:Y:S05]  /*4940*/  BSYNC B1 ;  /* 0x0000000000017941 */ /* 0x000fea0003800000 */
.L_x_51:
        /* <DEDUP_REMOVED lines=8> */
.L_x_54:
[----:B------:R-:W-:Y:S05]  /*49d0*/  BSYNC B1 ;  /* 0x0000000000017941 */ /* 0x000fea0003800000 */
.L_x_53:
        /* <DEDUP_REMOVED lines=8> */
.L_x_56:
[----:B------:R-:W-:Y:S05]  /*4a60*/  BSYNC B1 ;  /* 0x0000000000017941 */ /* 0x000fea0003800000 */
.L_x_55:
        /* <DEDUP_REMOVED lines=8> */
.L_x_58:
[----:B------:R-:W-:Y:S05]  /*4af0*/  BSYNC B1 ;  /* 0x0000000000017941 */ /* 0x000fea0003800000 */
.L_x_57:
        /* <DEDUP_REMOVED lines=12> */
.L_x_60:
[----:B------:R-:W-:Y:S05]  /*4bc0*/  BSYNC B1 ;  /* 0x0000000000017941 */ /* 0x000fea0003800000 */
.L_x_59:
        /* <DEDUP_REMOVED lines=8> */
.L_x_62:
[----:B------:R-:W-:Y:S05]  /*4c50*/  BSYNC B1 ;  /* 0x0000000000017941 */ /* 0x000fea0003800000 */
.L_x_61:
        /* <DEDUP_REMOVED lines=8> */
.L_x_64:
[----:B------:R-:W-:Y:S05]  /*4ce0*/  BSYNC B1 ;  /* 0x0000000000017941 */ /* 0x000fea0003800000 */
.L_x_63:
        /* <DEDUP_REMOVED lines=8> */
.L_x_66:
[----:B------:R-:W-:Y:S05]  /*4d70*/  BSYNC B1 ;  /* 0x0000000000017941 */ /* 0x000fea0003800000 */
.L_x_65:
        /* <DEDUP_REMOVED lines=12> */
.L_x_68:
[----:B------:R-:W-:Y:S05]  /*4e40*/  BSYNC B1 ;  /* 0x0000000000017941 */ /* 0x000fea0003800000 */
.L_x_67:
        /* <DEDUP_REMOVED lines=8> */
.L_x_70:
[----:B------:R-:W-:Y:S05]  /*4ed0*/  BSYNC B1 ;  /* 0x0000000000017941 */ /* 0x000fea0003800000 */
.L_x_69:
        /* <DEDUP_REMOVED lines=8> */
.L_x_72:
[----:B------:R-:W-:Y:S05]  /*4f60*/  BSYNC B1 ;  /* 0x0000000000017941 */ /* 0x000fea0003800000 */
.L_x_71:
        /* <DEDUP_REMOVED lines=8> */
.L_x_74:
[----:B------:R-:W-:Y:S05]  /*4ff0*/  BSYNC B1 ;  /* 0x0000000000017941 */ /* 0x000fea0003800000 */
.L_x_73:
        /* <DEDUP_REMOVED lines=12> */
.L_x_76:
[----:B------:R-:W-:Y:S05]  /*50c0*/  BSYNC B1 ;  /* 0x0000000000017941 */ /* 0x000fea0003800000 */
.L_x_75:
        /* <DEDUP_REMOVED lines=8> */
.L_x_78:
[----:B------:R-:W-:Y:S05]  /*5150*/  BSYNC B1 ;  /* 0x0000000000017941 */ /* 0x000fea0003800000 */
.L_x_77:
        /* <DEDUP_REMOVED lines=8> */
.L_x_80:
[----:B------:R-:W-:Y:S05]  /*51e0*/  BSYNC B1 ;  /* 0x0000000000017941 */ /* 0x000fea0003800000 */
.L_x_79:
        /* <DEDUP_REMOVED lines=8> */
.L_x_82:
[----:B------:R-:W-:Y:S05]  /*5270*/  BSYNC B1 ;  /* 0x0000000000017941 */ /* 0x000fea0003800000 */
.L_x_81:
        /* <DEDUP_REMOVED lines=12> */
.L_x_84:
[----:B------:R-:W-:Y:S05]  /*5340*/  BSYNC B1 ;  /* 0x0000000000017941 */ /* 0x000fea0003800000 */
.L_x_83:
        /* <DEDUP_REMOVED lines=8> */
.L_x_86:
[----:B------:R-:W-:Y:S05]  /*53d0*/  BSYNC B1 ;  /* 0x0000000000017941 */ /* 0x000fea0003800000 */
.L_x_85:
        /* <DEDUP_REMOVED lines=8> */
.L_x_88:
[----:B------:R-:W-:Y:S05]  /*5460*/  BSYNC B1 ;  /* 0x0000000000017941 */ /* 0x000fea0003800000 */
.L_x_87:
        /* <DEDUP_REMOVED lines=8> */
.L_x_90:
[----:B------:R-:W-:Y:S05]  /*54f0*/  BSYNC B1 ;  /* 0x0000000000017941 */ /* 0x000fea0003800000 */
.L_x_89:
        /* <DEDUP_REMOVED lines=12> */
.L_x_92:
[----:B------:R-:W-:Y:S05]  /*55c0*/  BSYNC B1 ;  /* 0x0000000000017941 */ /* 0x000fea0003800000 */
.L_x_91:
        /* <DEDUP_REMOVED lines=8> */
.L_x_94:
[----:B------:R-:W-:Y:S05]  /*5650*/  BSYNC B1 ;  /* 0x0000000000017941 */ /* 0x000fea0003800000 */
.L_x_93:
        /* <DEDUP_REMOVED lines=8> */
.L_x_96:
[----:B------:R-:W-:Y:S05]  /*56e0*/  BSYNC B1 ;  /* 0x0000000000017941 */ /* 0x000fea0003800000 */
.L_x_95:
        /* <DEDUP_REMOVED lines=8> */
.L_x_98:
[----:B------:R-:W-:Y:S05]  /*5770*/  BSYNC B1 ;  /* 0x0000000000017941 */ /* 0x000fea0003800000 */
.L_x_97:
        /* <DEDUP_REMOVED lines=12> */
.L_x_100:
[----:B------:R-:W-:Y:S05]  /*5840*/  BSYNC B1 ;  /* 0x0000000000017941 */ /* 0x000fea0003800000 */
.L_x_99:
        /* <DEDUP_REMOVED lines=8> */
.L_x_102:
[----:B------:R-:W-:Y:S05]  /*58d0*/  BSYNC B1 ;  /* 0x0000000000017941 */ /* 0x000fea0003800000 */
.L_x_101:
        /* <DEDUP_REMOVED lines=8> */
.L_x_104:
[----:B------:R-:W-:Y:S05]  /*5960*/  BSYNC B1 ;  /* 0x0000000000017941 */ /* 0x000fea0003800000 */
.L_x_103:
        /* <DEDUP_REMOVED lines=8> */
.L_x_106:
[----:B------:R-:W-:Y:S05]  /*59f0*/  BSYNC B1 ;  /* 0x0000000000017941 */ /* 0x000fea0003800000 */
.L_x_105:
        /* <DEDUP_REMOVED lines=12> */
.L_x_108:
[----:B------:R-:W-:Y:S05]  /*5ac0*/  BSYNC B1 ;  /* 0x0000000000017941 */ /* 0x000fea0003800000 */
.L_x_107:
        /* <DEDUP_REMOVED lines=8> */
.L_x_110:
[----:B------:R-:W-:Y:S05]  /*5b50*/  BSYNC B1 ;  /* 0x0000000000017941 */ /* 0x000fea0003800000 */
.L_x_109:
        /* <DEDUP_REMOVED lines=8> */
.L_x_112:
[----:B------:R-:W-:Y:S05]  /*5be0*/  BSYNC B1 ;  /* 0x0000000000017941 */ /* 0x000fea0003800000 */
.L_x_111:
        /* <DEDUP_REMOVED lines=8> */
.L_x_114:
[----:B------:R-:W-:Y:S05]  /*5c70*/  BSYNC B1 ;  /* 0x0000000000017941 */ /* 0x000fea0003800000 */
.L_x_113:
        /* <DEDUP_REMOVED lines=12> */
.L_x_116:
[----:B------:R-:W-:Y:S05]  /*5d40*/  BSYNC B1 ;  /* 0x0000000000017941 */ /* 0x000fea0003800000 */
.L_x_115:
        /* <DEDUP_REMOVED lines=8> */
.L_x_118:
[----:B------:R-:W-:Y:S05]  /*5dd0*/  BSYNC B1 ;  /* 0x0000000000017941 */ /* 0x000fea0003800000 */
.L_x_117:
        /* <DEDUP_REMOVED lines=8> */
.L_x_120:
[----:B------:R-:W-:Y:S05]  /*5e60*/  BSYNC B1 ;  /* 0x0000000000017941 */ /* 0x000fea0003800000 */
.L_x_119:
        /* <DEDUP_REMOVED lines=8> */
.L_x_122:
[----:B------:R-:W-:Y:S05]  /*5ef0*/  BSYNC B1 ;  /* 0x0000000000017941 */ /* 0x000fea0003800000 */
.L_x_121:
        /* <DEDUP_REMOVED lines=12> */
.L_x_124:
[----:B------:R-:W-:Y:S05]  /*5fc0*/  BSYNC B1 ;  /* 0x0000000000017941 */ /* 0x000fea0003800000 */
.L_x_123:
        /* <DEDUP_REMOVED lines=8> */
.L_x_126:
[----:B------:R-:W-:Y:S05]  /*6050*/  BSYNC B1 ;  /* 0x0000000000017941 */ /* 0x000fea0003800000 */
.L_x_125:
        /* <DEDUP_REMOVED lines=8> */
.L_x_128:
[----:B------:R-:W-:Y:S05]  /*60e0*/  BSYNC B1 ;  /* 0x0000000000017941 */ /* 0x000fea0003800000 */
.L_x_127:
        /* <DEDUP_REMOVED lines=8> */
.L_x_130:
[----:B------:R-:W-:Y:S05]  /*6170*/  BSYNC B1 ;  /* 0x0000000000017941 */ /* 0x000fea0003800000 */
.L_x_129:
        /* <DEDUP_REMOVED lines=12> */
.L_x_132:
[----:B------:R-:W-:Y:S05]  /*6240*/  BSYNC B1 ;  /* 0x0000000000017941 */ /* 0x000fea0003800000 */
.L_x_131:
        /* <DEDUP_REMOVED lines=8> */
.L_x_134:
[----:B------:R-:W-:Y:S05]  /*62d0*/  BSYNC B1 ;  /* 0x0000000000017941 */ /* 0x000fea0003800000 */
.L_x_133:
        /* <DEDUP_REMOVED lines=8> */
.L_x_136:
[----:B------:R-:W-:Y:S05]  /*6360*/  BSYNC B1 ;  /* 0x0000000000017941 */ /* 0x000fea0003800000 */
.L_x_135:
        /* <DEDUP_REMOVED lines=8> */
.L_x_138:
[----:B------:R-:W-:Y:S05]  /*63f0*/  BSYNC B1 ;  /* 0x0000000000017941 */ /* 0x000fea0003800000 */
.L_x_137:
        /* <DEDUP_REMOVED lines=12> */
.L_x_140:
[----:B------:R-:W-:Y:S05]  /*64c0*/  BSYNC B1 ;  /* 0x0000000000017941 */ /* 0x000fea0003800000 */
.L_x_139:
        /* <DEDUP_REMOVED lines=8> */
.L_x_142:
[----:B------:R-:W-:Y:S05]  /*6550*/  BSYNC B1 ;  /* 0x0000000000017941 */ /* 0x000fea0003800000 */
.L_x_141:
        /* <DEDUP_REMOVED lines=8> */
.L_x_144:
[----:B------:R-:W-:Y:S05]  /*65e0*/  BSYNC B1 ;  /* 0x0000000000017941 */ /* 0x000fea0003800000 */
.L_x_143:
        /* <DEDUP_REMOVED lines=8> */
.L_x_146:
[----:B------:R-:W-:Y:S05]  /*6670*/  BSYNC B1 ;  /* 0x0000000000017941 */ /* 0x000fea0003800000 */
.L_x_145:
        /* <DEDUP_REMOVED lines=12> */
.L_x_148:
[----:B------:R-:W-:Y:S05]  /*6740*/  BSYNC B1 ;  /* 0x0000000000017941 */ /* 0x000fea0003800000 */
.L_x_147:
        /* <DEDUP_REMOVED lines=8> */
.L_x_150:
[----:B------:R-:W-:Y:S05]  /*67d0*/  BSYNC B1 ;  /* 0x0000000000017941 */ /* 0x000fea0003800000 */
.L_x_149:
        /* <DEDUP_REMOVED lines=8> */
.L_x_152:
[----:B------:R-:W-:Y:S05]  /*6860*/  BSYNC B1 ;  /* 0x0000000000017941 */ /* 0x000fea0003800000 */
.L_x_151:
        /* <DEDUP_REMOVED lines=8> */
.L_x_154:
[----:B------:R-:W-:Y:S05]  /*68f0*/  BSYNC B1 ;  /* 0x0000000000017941 */ /* 0x000fea0003800000 */
.L_x_153:
        /* <DEDUP_REMOVED lines=12> */
.L_x_156:
[----:B------:R-:W-:Y:S05]  /*69c0*/  BSYNC B1 ;  /* 0x0000000000017941 */ /* 0x000fea0003800000 */
.L_x_155:
        /* <DEDUP_REMOVED lines=8> */
.L_x_158:
[----:B------:R-:W-:Y:S05]  /*6a50*/  BSYNC B1 ;  /* 0x0000000000017941 */ /* 0x000fea0003800000 */
.L_x_157:
        /* <DEDUP_REMOVED lines=8> */
.L_x_160:
[----:B------:R-:W-:Y:S05]  /*6ae0*/  BSYNC B1 ;  /* 0x0000000000017941 */ /* 0x000fea0003800000 */
.L_x_159:
        /* <DEDUP_REMOVED lines=8> */
.L_x_162:
[----:B------:R-:W-:Y:S05]  /*6b70*/  BSYNC B1 ;  /* 0x0000000000017941 */ /* 0x000fea0003800000 */
.L_x_161:
        /* <DEDUP_REMOVED lines=12> */
.L_x_164:
[----:B------:R-:W-:Y:S05]  /*6c40*/  BSYNC B1 ;  /* 0x0000000000017941 */ /* 0x000fea0003800000 */
.L_x_163:
        /* <DEDUP_REMOVED lines=8> */
.L_x_166:
[----:B------:R-:W-:Y:S05]  /*6cd0*/  BSYNC B1 ;  /* 0x0000000000017941 */ /* 0x000fea0003800000 */
.L_x_165:
        /* <DEDUP_REMOVED lines=8> */
.L_x_168:
[----:B------:R-:W-:Y:S05]  /*6d60*/  BSYNC B1 ;  /* 0x0000000000017941 */ /* 0x000fea0003800000 */
.L_x_167:
        /* <DEDUP_REMOVED lines=8> */
.L_x_170:
[----:B------:R-:W-:Y:S05]  /*6df0*/  BSYNC B1 ;  /* 0x0000000000017941 */ /* 0x000fea0003800000 */
.L_x_169:
        /* <DEDUP_REMOVED lines=12> */
.L_x_172:
[----:B------:R-:W-:Y:S05]  /*6ec0*/  BSYNC B1 ;  /* 0x0000000000017941 */ /* 0x000fea0003800000 */
.L_x_171:
        /* <DEDUP_REMOVED lines=8> */
.L_x_174:
[----:B------:R-:W-:Y:S05]  /*6f50*/  BSYNC B1 ;  /* 0x0000000000017941 */ /* 0x000fea0003800000 */
.L_x_173:
        /* <DEDUP_REMOVED lines=8> */
.L_x_176:
[----:B------:R-:W-:Y:S05]  /*6fe0*/  BSYNC B1 ;  /* 0x0000000000017941 */ /* 0x000fea0003800000 */
.L_x_175:
        /* <DEDUP_REMOVED lines=8> */
.L_x_178:
[----:B------:R-:W-:Y:S05]  /*7070*/  BSYNC B1 ;  /* 0x0000000000017941 */ /* 0x000fea0003800000 */
.L_x_177:
        /* <DEDUP_REMOVED lines=12> */
.L_x_180:
[----:B------:R-:W-:Y:S05]  /*7140*/  BSYNC B1 ;  /* 0x0000000000017941 */ /* 0x000fea0003800000 */
.L_x_179:
        /* <DEDUP_REMOVED lines=8> */
.L_x_182:
[----:B------:R-:W-:Y:S05]  /*71d0*/  BSYNC B1 ;  /* 0x0000000000017941 */ /* 0x000fea0003800000 */
.L_x_181:
        /* <DEDUP_REMOVED lines=8> */
.L_x_184:
[----:B------:R-:W-:Y:S05]  /*7260*/  BSYNC B1 ;  /* 0x0000000000017941 */ /* 0x000fea0003800000 */
.L_x_183:
        /* <DEDUP_REMOVED lines=8> */
.L_x_186:
[----:B------:R-:W-:Y:S05]  /*72f0*/  BSYNC B1 ;  /* 0x0000000000017941 */ /* 0x000fea0003800000 */
.L_x_185:
        /* <DEDUP_REMOVED lines=12> */
.L_x_188:
[----:B------:R-:W-:Y:S05]  /*73c0*/  BSYNC B1 ;  /* 0x0000000000017941 */ /* 0x000fea0003800000 */
.L_x_187:
        /* <DEDUP_REMOVED lines=8> */
.L_x_190:
[----:B------:R-:W-:Y:S05]  /*7450*/  BSYNC B1 ;  /* 0x0000000000017941 */ /* 0x000fea0003800000 */
.L_x_189:
        /* <DEDUP_REMOVED lines=8> */
.L_x_192:
[----:B------:R-:W-:Y:S05]  /*74e0*/  BSYNC B1 ;  /* 0x0000000000017941 */ /* 0x000fea0003800000 */
.L_x_191:
        /* <DEDUP_REMOVED lines=8> */
.L_x_194:
[----:B------:R-:W-:Y:S05]  /*7570*/  BSYNC B1 ;  /* 0x0000000000017941 */ /* 0x000fea0003800000 */
.L_x_193:
        /* <DEDUP_REMOVED lines=12> */
.L_x_196:
[----:B------:R-:W-:Y:S05]  /*7640*/  BSYNC B1 ;  /* 0x0000000000017941 */ /* 0x000fea0003800000 */
.L_x_195:
        /* <DEDUP_REMOVED lines=8> */
.L_x_198:
[----:B------:R-:W-:Y:S05]  /*76d0*/  BSYNC B1 ;  /* 0x0000000000017941 */ /* 0x000fea0003800000 */
.L_x_197:
        /* <DEDUP_REMOVED lines=8> */
.L_x_200:
[----:B------:R-:W-:Y:S05]  /*7760*/  BSYNC B1 ;  /* 0x0000000000017941 */ /* 0x000fea0003800000 */
.L_x_199:
        /* <DEDUP_REMOVED lines=8> */
.L_x_202:
[----:B------:R-:W-:Y:S05]  /*77f0*/  BSYNC B1 ;  /* 0x0000000000017941 */ /* 0x000fea0003800000 */
.L_x_201:
        /* <DEDUP_REMOVED lines=12> */
.L_x_204:
[----:B------:R-:W-:Y:S05]  /*78c0*/  BSYNC B1 ;  /* 0x0000000000017941 */ /* 0x000fea0003800000 */
.L_x_203:
        /* <DEDUP_REMOVED lines=8> */
.L_x_206:
[----:B------:R-:W-:Y:S05]  /*7950*/  BSYNC B1 ;  /* 0x0000000000017941 */ /* 0x000fea0003800000 */
.L_x_205:
        /* <DEDUP_REMOVED lines=8> */
.L_x_208:
[----:B------:R-:W-:Y:S05]  /*79e0*/  BSYNC B1 ;  /* 0x0000000000017941 */ /* 0x000fea0003800000 */
.L_x_207:
        /* <DEDUP_REMOVED lines=8> */
.L_x_210:
[----:B------:R-:W-:Y:S05]  /*7a70*/  BSYNC B1 ;  /* 0x0000000000017941 */ /* 0x000fea0003800000 */
.L_x_209:
[----:B-1----:R-:W2:Y:S01]  /*7a80*/  LDL.LU R3, [R1+0x2e4] ;  /* 0x0002e40001037983 */ /* 0x002ea20000300800 */
[C---:B------:R-:W-:Y:S01]  /*7a90*/  ISETP.LT.OR P2, PT, R0.reuse, 0xb1, !P0 ;  /* 0x000000b10000780c */ /* 0x040fe20004741670 */
[----:B------:R-:W-:Y:S01]  /*7aa0*/  BSSY B1, `(.L_x_211) ;  /* 0x000000a000017945 */ /* 0x000fe20003800000 */
[----:B------:R-:W-:Y:S02]  /*7ab0*/  IADD3 R223, P4, R223, 0x80, RZ ;  /* 0x00000080dfdf7810 */ /* 0x000fe40007f9e0ff */
        /* <DEDUP_REMOVED lines=8> */
.L_x_212:
[----:B------:R-:W-:Y:S05]  /*7b40*/  BSYNC B1 ;  /* 0x0000000000017941 */ /* 0x000fea0003800000 */
.L_x_211:
        /* <DEDUP_REMOVED lines=8> */
.L_x_214:
[----:B------:R-:W-:Y:S05]  /*7bd0*/  BSYNC B1 ;  /* 0x0000000000017941 */ /* 0x000fea0003800000 */
.L_x_213:
        /* <DEDUP_REMOVED lines=8> */
.L_x_216:
[----:B------:R-:W-:Y:S05]  /*7c60*/  BSYNC B1 ;  /* 0x0000000000017941 */ /* 0x000fea0003800000 */
.L_x_215:
[----:B-1----:R-:W2:Y:S01]  /*7c70*/  LDL.LU R3, [R1+0x2f0] ;  /* 0x0002f00001037983 */ /* 0x002ea20000300800 */
[C---:B------:R-:W-:Y:S01]  /*7c80*/  ISETP.LT.OR P1, PT, R0.reuse, 0xba, !P3 ;  /* 0x000000ba0000780c */ /* 0x040fe20005f21670 */
[----:B------:R-:W-:Y:S01]  /*7c90*/  IMAD.WIDE.U32 R226, R223, R12, R218 ;  /* 0x0000000cdfe27225 */ /* 0x000fe200078e00da */
[----:B------:R-:W-:Y:S01]  /*7ca0*/  BSSY B1, `(.L_x_217) ;  /* 0x000000b000017945 */ /* 0x000fe20003800000 */
[----:B------:R-:W-:Y:S02]  /*7cb0*/  ISETP.LT.OR P2, PT, R0, 0xba, !P0 ;  /* 0x000000ba0000780c */ /* 0x000fe40004741670 */
[----:B------:R-:W-:Y:S01]  /*7cc0*/  IMAD.X R229, RZ, RZ, R15, P4 ;  /* 0x000000ffffe57224 */ /* 0x000fe200020e060f */
[----:B------:R-:W-:Y:S01]  /*7cd0*/  IADD3 R14, P4, R226, R216, RZ ;  /* 0x000000d8e20e7210 */ /* 0x000fe20007f9e0ff */
[----:B--2---:R-:W-:-:S05]  /*7ce0*/  @!P5 IMAD R3, R3, R17, R2 ;  /* 0x000000110303d224 */ /* 0x004fca00078e0202 */
[----:B------:R1:W-:Y:S01]  /*7cf0*/  @!P5 STG.E.U8 desc[UR36][R4.64+0xb8], R3 ;  /* 0x0000b8030400d986 */ /* 0x0003e2000c101124 */
[----:B------:R-:W-:Y:S01]  /*7d00*/  ISETP.LT.OR P5, PT, R0, 0xb9, !P0 ;  /* 0x000000b90000780c */ /* 0x000fe200047a1670 */
[----:B------:R-:W-:-:S12]  /*7d10*/  @P1 BRA `(.L_x_218) ;  /* 0x00000000000c1947 */ /* 0x000fd80003800000 */
[----:B------:R-:W2:Y:S02]  /*7d20*/  LDG.E.U8 R16, desc[UR36][R22.64+0xb9] ;  /* 0x0000b92416107981 */ /* 0x000ea4000c1e1100 */
[----:B--2---:R-:W-:-:S05]  /*7d30*/  PRMT R2, R16, 0x8880, RZ ;  /* 0x0000888010027816 */ /* 0x004fca00000000ff */
[----:B------:R-:W-:-:S07]  /*7d40*/  IMAD R2, R2, R18, RZ ;  /* 0x0000001202027224 */ /* 0x000fce00078e02ff */
.L_x_218:
[----:B------:R-:W-:Y:S05]  /*7d50*/  BSYNC B1 ;  /* 0x0000000000017941 */ /* 0x000fea0003800000 */
.L_x_217:
[----:B-1----:R-:W2:Y:S01]  /*7d60*/  LDL.LU R3, [R1+0x2f4] ;  /* 0x0002f40001037983 */ /* 0x002ea20000300800 */
[----:B------:R-:W-:Y:S01]  /*7d70*/  BSSY B1, `(.L_x_219) ;  /* 0x0000008000017945 */ /* 0x000fe20003800000 */
[----:B------:R-:W-:Y:S02]  /*7d80*/  IMAD R229, R229, R12, RZ ;  /* 0x0000000ce5e57224 */ /* 0x000fe400078e02ff */
[----:B--2---:R-:W-:-:S05]  /*7d90*/  @!P1 IMAD R3, R3, R17, R2 ;  /* 0x0000001103039224 */ /* 0x004fca00078e0202 */
[----:B------:R1:W-:Y:S01]  /*7da0*/  @!P1 STG.E.U8 desc[UR36][R4.64+0xb9], R3 ;  /* 0x0000b90304009986 */ /* 0x0003e2000c101124 */
[----:B------:R-:W-:Y:S05]  /*7db0*/  @P5 BRA `(.L_x_220) ;  /* 0x00000000000c5947 */ /* 0x000fea0003800000 */
[----:B------:R-:W2:Y:S02]  /*7dc0*/  LDG.E.U8 R16, desc[UR36][R20.64+0xb8] ;  /* 0x0000b82414107981 */ /* 0x000ea4000c1e1100 */
[----:B--2---:R-:W-:-:S05]  /*7dd0*/  PRMT R2, R16, 0x8880, RZ ;  /* 0x0000888010027816 */ /* 0x004fca00000000ff */
[----:B------:R-:W-:-:S07]  /*7de0*/  IMAD R2, R2, R18, RZ ;  /* 0x0000001202027224 */ /* 0x000fce00078e02ff */
.L_x_220:
[----:B------:R-:W-:Y:S05]  /*7df0*/  BSYNC B1 ;  /* 0x0000000000017941 */ /* 0x000fea0003800000 */
.L_x_219:
[----:B-1----:R-:W2:Y:S01]  /*7e00*/  LDL.LU R3, [R1+0x2f8] ;  /* 0x0002f80001037983 */ /* 0x002ea20000300800 */
[----:B------:R-:W-:Y:S01]  /*7e10*/  BSSY B1, `(.L_x_221) ;  /* 0x0000008000017945 */ /* 0x000fe20003800000 */
[----:B--2---:R-:W-:Y:S02]  /*7e20*/  @!P5 IMAD R228, R3, R17, R2 ;  /* 0x0000001103e4d224 */ /* 0x004fe400078e0202 */
[----:B------:R-:W-:-:S03]  /*7e30*/  IMAD R3, R223, R13, R229 ;  /* 0x0000000ddf037224 */ /* 0x000fc600078e02e5 */
[----:B------:R1:W-:Y:S01]  /*7e40*/  @!P5 STG.E.U8 desc[UR36][R10.64+0xb8], R228 ;  /* 0x0000b8e40a00d986 */ /* 0x0003e2000c101124 */
[----:B------:R-:W-:Y:S05]  /*7e50*/  @P2 BRA `(.L_x_222) ;  /* 0x00000000000c2947 */ /* 0x000fea0003800000 */
[----:B------:R-:W2:Y:S02]  /*7e60*/  LDG.E.U8 R16, desc[UR36][R20.64+0xb9] ;  /* 0x0000b92414107981 */ /* 0x000ea4000c1e1100 */
[----:B--2---:R-:W-:-:S05]  /*7e70*/  PRMT R2, R16, 0x8880, RZ ;  /* 0x0000888010027816 */ /* 0x004fca00000000ff */
[----:B------:R-:W-:-:S07]  /*7e80*/  IMAD R2, R2, R18, RZ ;  /* 0x0000001202027224 */ /* 0x000fce00078e02ff */
.L_x_222:
[----:B------:R-:W-:Y:S05]  /*7e90*/  BSYNC B1 ;  /* 0x0000000000017941 */ /* 0x000fea0003800000 */
.L_x_221:
[----:B------:R-:W2:Y:S01]  /*7ea0*/  LDL.LU R13, [R1+0x2fc] ;  /* 0x0002fc00010d7983 */ /* 0x000ea20000300800 */
[----:B------:R-:W-:Y:S01]  /*7eb0*/  ISETP.GE.AND P1, PT, R222, 0x81, PT ;  /* 0x00000081de00780c */ /* 0x000fe20003f26270 */
[----:B------:R-:W-:Y:S01]  /*7ec0*/  BSSY B1, `(.L_x_223) ;  /* 0x000000c000017945 */ /* 0x000fe20003800000 */
[----:B------:R-:W-:Y:S02]  /*7ed0*/  IADD3.X R15, R217, R227, R3, P4, !PT ;  /* 0x000000e3d90f7210 */ /* 0x000fe400027fe403 */
[----:B------:R-:W-:Y:S01]  /*7ee0*/  ISETP.LT.OR P4, PT, R0, 0x1, !P1 ;  /* 0x000000010000780c */ /* 0x000fe20004f81670 */
[----:B--2---:R-:W-:Y:S02]  /*7ef0*/  @!P2 IMAD R221, R13, R17, R2 ;  /* 0x000000110ddda224 */ /* 0x004fe400078e0202 */
[----:B------:R-:W-:-:S03]  /*7f00*/  IMAD.WIDE.U32 R12, R223, R12, R224 ;  /* 0x0000000cdf0c7225 */ /* 0x000fc600078e00e0 */
[----:B------:R2:W-:Y:S01]  /*7f10*/  @!P2 STG.E.U8 desc[UR36][R10.64+0xb9], R221 ;  /* 0x0000b9dd0a00a986 */ /* 0x0005e2000c101124 */
[----:B------:R-:W-:Y:S01]  /*7f20*/  IADD3 R12, P2, P5, R220, R216, R12 ;  /* 0x000000d8dc0c7210 */ /* 0x000fe20007d5e00c */
[----:B------:R-:W-:-:S05]  /*7f30*/  IMAD.IADD R216, R3, 0x1, R13 ;  /* 0x0000000103d87824 */ /* 0x000fca00078e020d */
[----:B------:R-:W-:Y:S07]  /*7f40*/  @P4 BRA `(.L_x_224) ;  /* 0x00000000000c4947 */ /* 0x000fee0003800000 */
[----:B------:R-:W3:Y:S02]  /*7f50*/  LDG.E.U8 R16, desc[UR36][R14.64] ;  /* 0x000000240e107981 */ /* 0x000ee4000c1e1100 */
[----:B---3--:R-:W-:-:S05]  /*7f60*/  PRMT R2, R16, 0x8880, RZ ;  /* 0x0000888010027816 */ /* 0x008fca00000000ff */
[----:B------:R-:W-:-:S07]  /*7f70*/  IMAD R2, R2, R18, RZ ;  /* 0x0000001202027224 */ /* 0x000fce00078e02ff */
.L_x_224:
[----:B------:R-:W-:Y:S05]  /*7f80*/  BSYNC B1 ;  /* 0x0000000000017941 */ /* 0x000fea0003800000 */
.L_x_223:
[----:B------:R-:W3:Y:S01]  /*7f90*/  LDL.LU R3, [R1] ;  /* 0x0000000001037983 */ /* 0x000ee20000300800 */
[----:B------:R-:W-:Y:S01]  /*7fa0*/  IADD3.X R13, R219, R217, R216, P2, P5 ;  /* 0x000000d9db0d7210 */ /* 0x000fe200017ea4d8 */
[----:B------:R-:W-:Y:S01]  /*7fb0*/  BSSY B1, `(.L_x_225) ;  /* 0x000000a000017945 */ /* 0x000fe20003800000 */
[----:B------:R-:W-:-:S04]  /*7fc0*/  ISETP.GE.AND P2, PT, R222, 0x89, PT ;  /* 0x00000089de00780c */ /* 0x000fc80003f46270 */
[----:B------:R-:W-:Y:S01]  /*7fd0*/  ISETP.LT.OR P5, PT, R0, 0x1, !P2 ;  /* 0x000000010000780c */ /* 0x000fe200057a1670 */
[----:B---3--:R-:W-:-:S05]  /*7fe0*/  @!P4 IMAD R3, R3, R17, R2 ;  /* 0x000000110303c224 */ /* 0x008fca00078e0202 */
[----:B------:R3:W-:Y:S01]  /*7ff0*/  @!P4 STG.E.U8 desc[UR36][R6.64], R3 ;  /* 0x000000030600c986 */ /* 0x0007e2000c101124 */
[----:B------:R-:W-:-:S13]  /*8000*/  ISETP.LT.OR P4, PT, R0, 0x2, !P1 ;  /* 0x000000020000780c */ /* 0x000fda0004f81670 */
[----:B---3--:R-:W-:Y:S05]  /*8010*/  @P4 BRA `(.L_x_226) ;  /* 0x00000000000c4947 */ /* 0x008fea0003800000 */
[----:B------:R-:W3:Y:S02]  /*8020*/  LDG.E.U8 R16, desc[UR36][R14.64+0x1] ;  /* 0x000001240e107981 */ /* 0x000ee4000c1e1100 */
[----:B---3--:R-:W-:-:S05]  /*8030*/  PRMT R2, R16, 0x8880, RZ ;  /* 0x0000888010027816 */ /* 0x008fca00000000ff */
[----:B------:R-:W-:-:S07]  /*8040*/  IMAD R2, R2, R18, RZ ;  /* 0x0000001202027224 */ /* 0x000fce00078e02ff */
.L_x_226:
[----:B------:R-:W-:Y:S05]  /*8050*/  BSYNC B1 ;  /* 0x0000000000017941 */ /* 0x000fea0003800000 */
.L_x_225:
[----:B------:R-:W3:Y:S01]  /*8060*/  LDL.LU R3, [R1+0x4] ;  /* 0x0000040001037983 */ /* 0x000ee20000300800 */
[----:B------:R-:W-:Y:S01]  /*8070*/  BSSY B1, `(.L_x_227) ;  /* 0x0000007000017945 */ /* 0x000fe20003800000 */
[----:B---3--:R-:W-:-:S05]  /*8080*/  @!P4 IMAD R3, R3, R17, R2 ;  /* 0x000000110303c224 */ /* 0x008fca00078e0202 */
[----:B------:R3:W-:Y:S01]  /*8090*/  @!P4 STG.E.U8 desc[UR36][R6.64+0x1], R3 ;  /* 0x000001030600c986 */ /* 0x0007e2000c101124 */
[----:B------:R-:W-:Y:S05]  /*80a0*/  @P5 BRA `(.L_x_228) ;  /* 0x00000000000c5947 */ /* 0x000fea0003800000 */
[----:B------:R-:W4:Y:S02]  /*80b0*/  LDG.E.U8 R16, desc[UR36][R12.64] ;  /* 0x000000240c107981 */ /* 0x000f24000c1e1100 */
[----:B----4-:R-:W-:-:S05]  /*80c0*/  PRMT R2, R16, 0x8880, RZ ;  /* 0x0000888010027816 */ /* 0x010fca00000000ff */
[----:B------:R-:W-:-:S07]  /*80d0*/  IMAD R2, R2, R18, RZ ;  /* 0x0000001202027224 */ /* 0x000fce00078e02ff */
.L_x_228:
[----:B------:R-:W-:Y:S05]  /*80e0*/  BSYNC B1 ;  /* 0x0000000000017941 */ /* 0x000fea0003800000 */
.L_x_227:
[----:B---3--:R-:W3:Y:S01]  /*80f0*/  LDL.LU R3, [R1+0x8] ;  /* 0x0000080001037983 */ /* 0x008ee20000300800 */
[----:B------:R-:W-:Y:S01]  /*8100*/  ISETP.LT.OR P4, PT, R0, 0x2, !P2 ;  /* 0x000000020000780c */ /* 0x000fe20005781670 */
[----:B------:R-:W-:Y:S01]  /*8110*/  BSSY B1, `(.L_x_229) ;  /* 0x0000008000017945 */ /* 0x000fe20003800000 */
[----:B---3--:R-:W-:-:S05]  /*8120*/  @!P5 IMAD R3, R3, R17, R2 ;  /* 0x000000110303d224 */ /* 0x008fca00078e0202 */
[----:B------:R3:W-:Y:S01]  /*8130*/  @!P5 STG.E.U8 desc[UR36][R8.64], R3 ;  /* 0x000000030800d986 */ /* 0x0007e2000c101124 */
[----:B------:R-:W-:-:S05]  /*8140*/  ISETP.LT.OR P5, PT, R0, 0x9, !P1 ;  /* 0x000000090000780c */ /* 0x000fca0004fa1670 */
[----:B------:R-:W-:Y:S08]  /*8150*/  @P4 BRA `(.L_x_230) ;  /* 0x00000000000c4947 */ /* 0x000ff00003800000 */
[----:B------:R-:W4:Y:S02]  /*8160*/  LDG.E.U8 R16, desc[UR36][R12.64+0x1] ;  /* 0x000001240c107981 */ /* 0x000f24000c1e1100 */
[----:B----4-:R-:W-:-:S05]  /*8170*/  PRMT R2, R16, 0x8880, RZ ;  /* 0x0000888010027816 */ /* 0x010fca00000000ff */
[----:B------:R-:W-:-:S07]  /*8180*/  IMAD R2, R2, R18, RZ ;  /* 0x0000001202027224 */ /* 0x000fce00078e02ff */
.L_x_230:
[----:B------:R-:W-:Y:S05]  /*8190*/  BSYNC B1 ;  /* 0x0000000000017941 */ /* 0x000fea0003800000 */
.L_x_229:
[----:B---3--:R-:W3:Y:S01]  /*81a0*/  LDL.LU R3, [R1+0xc] ;  /* 0x00000c0001037983 */ /* 0x008ee20000300800 */
[----:B------:R-:W-:Y:S01]  /*81b0*/  BSSY B1, `(.L_x_231) ;  /* 0x0000007000017945 */ /* 0x000fe20003800000 */
[----:B---3--:R-:W-:-:S05]  /*81c0*/  @!P4 IMAD R3, R3, R17, R2 ;  /* 0x000000110303c224 */ /* 0x008fca00078e0202 */
[----:B------:R3:W-:Y:S01]  /*81d0*/  @!P4 STG.E.U8 desc[UR36][R8.64+0x1], R3 ;  /* 0x000001030800c986 */ /* 0x0007e2000c101124 */
[----:B------:R-:W-:Y:S05]  /*81e0*/  @P5 BRA `(.L_x_232) ;  /* 0x00000000000c5947 */ /* 0x000fea0003800000 */
[----:B------:R-:W4:Y:S02]  /*81f0*/  LDG.E.U8 R16, desc[UR36][R14.64+0x8] ;  /* 0x000008240e107981 */ /* 0x000f24000c1e1100 */
[----:B----4-:R-:W-:-:S05]  /*8200*/  PRMT R2, R16, 0x8880, RZ ;  /* 0x0000888010027816 */ /* 0x010fca00000000ff */
[----:B------:R-:W-:-:S07]  /*8210*/  IMAD R2, R2, R18, RZ ;  /* 0x0000001202027224 */ /* 0x000fce00078e02ff */
.L_x_232:
[----:B------:R-:W-:Y:S05]  /*8220*/  BSYNC B1 ;  /* 0x0000000000017941 */ /* 0x000fea0003800000 */
.L_x_231:
        /* <DEDUP_REMOVED lines=10> */
.L_x_234:
[----:B------:R-:W-:Y:S05]  /*82d0*/  BSYNC B1 ;  /* 0x0000000000017941 */ /* 0x000fea0003800000 */
.L_x_233:
        /* <DEDUP_REMOVED lines=8> */
.L_x_236:
[----:B------:R-:W-:Y:S05]  /*8360*/  BSYNC B1 ;  /* 0x0000000000017941 */ /* 0x000fea0003800000 */
.L_x_235:
        /* <DEDUP_REMOVED lines=10> */
.L_x_238:
[----:B------:R-:W-:Y:S05]  /*8410*/  BSYNC B1 ;  /* 0x0000000000017941 */ /* 0x000fea0003800000 */
.L_x_237:
        /* <DEDUP_REMOVED lines=8> */
.L_x_240:
[----:B------:R-:W-:Y:S05]  /*84a0*/  BSYNC B1 ;  /* 0x0000000000017941 */ /* 0x000fea0003800000 */
.L_x_239:
        /* <DEDUP_REMOVED lines=10> */
.L_x_242:
[----:B------:R-:W-:Y:S05]  /*8550*/  BSYNC B1 ;  /* 0x0000000000017941 */ /* 0x000fea0003800000 */
.L_x_241:
        /* <DEDUP_REMOVED lines=8> */
.L_x_244:
[----:B------:R-:W-:Y:S05]  /*85e0*/  BSYNC B1 ;  /* 0x0000000000017941 */ /* 0x000fea0003800000 */
.L_x_243:
        /* <DEDUP_REMOVED lines=10> */
.L_x_246:
[----:B------:R-:W-:Y:S05]  /*8690*/  BSYNC B1 ;  /* 0x0000000000017941 */ /* 0x000fea0003800000 */
.L_x_245:
        /* <DEDUP_REMOVED lines=8> */
.L_x_248:
[----:B------:R-:W-:Y:S05]  /*8720*/  BSYNC B1 ;  /* 0x0000000000017941 */ /* 0x000fea0003800000 */
.L_x_247:
        /* <DEDUP_REMOVED lines=10> */
.L_x_250:
[----:B------:R-:W-:Y:S05]  /*87d0*/  BSYNC B1 ;  /* 0x0000000000017941 */ /* 0x000fea0003800000 */
.L_x_249:
        /* <DEDUP_REMOVED lines=8> */
.L_x_252:
[----:B------:R-:W-:Y:S05]  /*8860*/  BSYNC B1 ;  /* 0x0000000000017941 */ /* 0x000fea0003800000 */
.L_x_251:
        /* <DEDUP_REMOVED lines=10> */
.L_x_254:
[----:B------:R-:W-:Y:S05]  /*8910*/  BSYNC B1 ;  /* 0x0000000000017941 */ /* 0x000fea0003800000 */
.L_x_253:
        /* <DEDUP_REMOVED lines=8> */
.L_x_256:
[----:B------:R-:W-:Y:S05]  /*89a0*/  BSYNC B1 ;  /* 0x0000000000017941 */ /* 0x000fea0003800000 */
.L_x_255:
        /* <DEDUP_REMOVED lines=10> */
.L_x_258:
[----:B------:R-:W-:Y:S05]  /*8a50*/  BSYNC B1 ;  /* 0x0000000000017941 */ /* 0x000fea0003800000 */
.L_x_257:
        /* <DEDUP_REMOVED lines=8> */
.L_x_260:
[----:B------:R-:W-:Y:S05]  /*8ae0*/  BSYNC B1 ;  /* 0x0000000000017941 */ /* 0x000fea0003800000 */
.L_x_259:
        /* <DEDUP_REMOVED lines=10> */
.L_x_262:
[----:B------:R-:W-:Y:S05]  /*8b90*/  BSYNC B1 ;  /* 0x0000000000017941 */ /* 0x000fea0003800000 */
.L_x_261:
        /* <DEDUP_REMOVED lines=8> */
.L_x_264:
[----:B------:R-:W-:Y:S05]  /*8c20*/  BSYNC B1 ;  /* 0x0000000000017941 */ /* 0x000fea0003800000 */
.L_x_263:
        /* <DEDUP_REMOVED lines=10> */
.L_x_266:
[----:B------:R-:W-:Y:S05]  /*8cd0*/  BSYNC B1 ;  /* 0x0000000000017941 */ /* 0x000fea0003800000 */
.L_x_265:
        /* <DEDUP_REMOVED lines=8> */
.L_x_268:
[----:B------:R-:W-:Y:S05]  /*8d60*/  BSYNC B1 ;  /* 0x0000000000017941 */ /* 0x000fea0003800000 */
.L_x_267:
        /* <DEDUP_REMOVED lines=10> */
.L_x_270:
[----:B------:R-:W-:Y:S05]  /*8e10*/  BSYNC B1 ;  /* 0x0000000000017941 */ /* 0x000fea0003800000 */
.L_x_269:
        /* <DEDUP_REMOVED lines=8> */
.L_x_272:
[----:B------:R-:W-:Y:S05]  /*8ea0*/  BSYNC B1 ;  /* 0x0000000000017941 */ /* 0x000fea0003800000 */
.L_x_271:
        /* <DEDUP_REMOVED lines=10> */
.L_x_274:
[----:B------:R-:W-:Y:S05]  /*8f50*/  BSYNC B1 ;  /* 0x0000000000017941 */ /* 0x000fea0003800000 */
.L_x_273:
        /* <DEDUP_REMOVED lines=8> */
.L_x_276:
[----:B------:R-:W-:Y:S05]  /*8fe0*/  BSYNC B1 ;  /* 0x0000000000017941 */ /* 0x000fea0003800000 */
.L_x_275:
        /* <DEDUP_REMOVED lines=10> */
.L_x_278:
[----:B------:R-:W-:Y:S05]  /*9090*/  BSYNC B1 ;  /* 0x0000000000017941 */ /* 0x000fea0003800000 */
.L_x_277:
        /* <DEDUP_REMOVED lines=8> */
.L_x_280:
[----:B------:R-:W-:Y:S05]  /*9120*/  BSYNC B1 ;  /* 0x0000000000017941 */ /* 0x000fea0003800000 */
.L_x_279:
        /* <DEDUP_REMOVED lines=10> */
.L_x_282:
[----:B------:R-:W-:Y:S05]  /*91d0*/  BSYNC B1 ;  /* 0x0000000000017941 */ /* 0x000fea0003800000 */
.L_x_281:
        /* <DEDUP_REMOVED lines=8> */
.L_x_284:
[----:B------:R-:W-:Y:S05]  /*9260*/  BSYNC B1 ;  /* 0x0000000000017941 */ /* 0x000fea0003800000 */
.L_x_283:
        /* <DEDUP_REMOVED lines=10> */
.L_x_286:
[----:B------:R-:W-:Y:S05]  /*9310*/  BSYNC B1 ;  /* 0x0000000000017941 */ /* 0x000fea0003800000 */
.L_x_285:
        /* <DEDUP_REMOVED lines=8> */
.L_x_288:
[----:B------:R-:W-:Y:S05]  /*93a0*/  BSYNC B1 ;  /* 0x0000000000017941 */ /* 0x000fea0003800000 */
.L_x_287:
        /* <DEDUP_REMOVED lines=10> */
.L_x_290:
[----:B------:R-:W-:Y:S05]  /*9450*/  BSYNC B1 ;  /* 0x0000000000017941 */ /* 0x000fea0003800000 */
.L_x_289:
        /* <DEDUP_REMOVED lines=8> */
.L_x_292:
[----:B------:R-:W-:Y:S05]  /*94e0*/  BSYNC B1 ;  /* 0x0000000000017941 */ /* 0x000fea0003800000 */
.L_x_291:
        /* <DEDUP_REMOVED lines=10> */
.L_x_294:
[----:B------:R-:W-:Y:S05]  /*9590*/  BSYNC B1 ;  /* 0x0000000000017941 */ /* 0x000fea0003800000 */
.L_x_293:
        /* <DEDUP_REMOVED lines=8> */
.L_x_296:
[----:B------:R-:W-:Y:S05]  /*9620*/  BSYNC B1 ;  /* 0x0000000000017941 */ /* 0x000fea0003800000 */
.L_x_295:
        /* <DEDUP_REMOVED lines=10> */
.L_x_298:
[----:B------:R-:W-:Y:S05]  /*96d0*/  BSYNC B1 ;  /* 0x0000000000017941 */ /* 0x000fea0003800000 */
.L_x_297:
        /* <DEDUP_REMOVED lines=8> */
.L_x_300:
[----:B------:R-:W-:Y:S05]  /*9760*/  BSYNC B1 ;  /* 0x0000000000017941 */ /* 0x000fea0003800000 */
.L_x_299:
        /* <DEDUP_REMOVED lines=10> */
.L_x_302:
[----:B------:R-:W-:Y:S05]  /*9810*/  BSYNC B1 ;  /* 0x0000000000017941 */ /* 0x000fea0003800000 */
.L_x_301:
        /* <DEDUP_REMOVED lines=8> */
.L_x_304:
[----:B------:R-:W-:Y:S05]  /*98a0*/  BSYNC B1 ;  /* 0x0000000000017941 */ /* 0x000fea0003800000 */
.L_x_303:
        /* <DEDUP_REMOVED lines=10> */
.L_x_306:
[----:B------:R-:W-:Y:S05]  /*9950*/  BSYNC B1 ;  /* 0x0000000000017941 */ /* 0x000fea0003800000 */
.L_x_305:
        /* <DEDUP_REMOVED lines=8> */
.L_x_308:
[----:B------:R-:W-:Y:S05]  /*99e0*/  BSYNC B1 ;  /* 0x0000000000017941 */ /* 0x000fea0003800000 */
.L_x_307:
        /* <DEDUP_REMOVED lines=10> */
.L_x_310:
[----:B------:R-:W-:Y:S05]  /*9a90*/  BSYNC B1 ;  /* 0x0000000000017941 */ /* 0x000fea0003800000 */
.L_x_309:
        /* <DEDUP_REMOVED lines=8> */
.L_x_312:
[----:B------:R-:W-:Y:S05]  /*9b20*/  BSYNC B1 ;  /* 0x0000000000017941 */ /* 0x000fea0003800000 */
.L_x_311:
        /* <DEDUP_REMOVED lines=10> */
.L_x_314:
[----:B------:R-:W-:Y:S05]  /*9bd0*/  BSYNC B1 ;  /* 0x0000000000017941 */ /* 0x000fea0003800000 */
.L_x_313:
        /* <DEDUP_REMOVED lines=8> */
.L_x_316:
[----:B------:R-:W-:Y:S05]  /*9c60*/  BSYNC B1 ;  /* 0x0000000000017941 */ /* 0x000fea0003800000 */
.L_x_315:
        /* <DEDUP_REMOVED lines=10> */
.L_x_318:
[----:B------:R-:W-:Y:S05]  /*9d10*/  BSYNC B1 ;  /* 0x0000000000017941 */ /* 0x000fea0003800000 */
.L_x_317:
        /* <DEDUP_REMOVED lines=8> */
.L_x_320:
[----:B------:R-:W-:Y:S05]  /*9da0*/  BSYNC B1 ;  /* 0x0000000000017941 */ /* 0x000fea0003800000 */
.L_x_319:
        /* <DEDUP_REMOVED lines=10> */
.L_x_322:
[----:B------:R-:W-:Y:S05]  /*9e50*/  BSYNC B1 ;  /* 0x0000000000017941 */ /* 0x000fea0003800000 */
.L_x_321:
        /* <DEDUP_REMOVED lines=8> */
.L_x_324:
[----:B------:R-:W-:Y:S05]  /*9ee0*/  BSYNC B1 ;  /* 0x0000000000017941 */ /* 0x000fea0003800000 */
.L_x_323:
        /* <DEDUP_REMOVED lines=10> */
.L_x_326:
[----:B------:R-:W-:Y:S05]  /*9f90*/  BSYNC B1 ;  /* 0x0000000000017941 */ /* 0x000fea0003800000 */
.L_x_325:
        /* <DEDUP_REMOVED lines=8> */
.L_x_328:
[----:B------:R-:W-:Y:S05]  /*a020*/  BSYNC B1 ;  /* 0x0000000000017941 */ /* 0x000fea0003800000 */
.L_x_327:
        /* <DEDUP_REMOVED lines=10> */
.L_x_330:
[----:B------:R-:W-:Y:S05]  /*a0d0*/  BSYNC B1 ;  /* 0x0000000000017941 */ /* 0x000fea0003800000 */
.L_x_329:
        /* <DEDUP_REMOVED lines=8> */
.L_x_332:
[----:B------:R-:W-:Y:S05]  /*a160*/  BSYNC B1 ;  /* 0x0000000000017941 */ /* 0x000fea0003800000 */
.L_x_331:
        /* <DEDUP_REMOVED lines=10> */
.L_x_334:
[----:B------:R-:W-:Y:S05]  /*a210*/  BSYNC B1 ;  /* 0x0000000000017941 */ /* 0x000fea0003800000 */
.L_x_333:
        /* <DEDUP_REMOVED lines=8> */
.L_x_336:
[----:B------:R-:W-:Y:S05]  /*a2a0*/  BSYNC B1 ;  /* 0x0000000000017941 */ /* 0x000fea0003800000 */
.L_x_335:
        /* <DEDUP_REMOVED lines=10> */
.L_x_338:
[----:B------:R-:W-:Y:S05]  /*a350*/  BSYNC B1 ;  /* 0x0000000000017941 */ /* 0x000fea0003800000 */
.L_x_337:
        /* <DEDUP_REMOVED lines=8> */
.L_x_340:
[----:B------:R-:W-:Y:S05]  /*a3e0*/  BSYNC B1 ;  /* 0x0000000000017941 */ /* 0x000fea0003800000 */
.L_x_339:
        /* <DEDUP_REMOVED lines=10> */
.L_x_342:
[----:B------:R-:W-:Y:S05]  /*a490*/  BSYNC B1 ;  /* 0x0000000000017941 */ /* 0x000fea0003800000 */
.L_x_341:
        /* <DEDUP_REMOVED lines=8> */
.L_x_344:
[----:B------:R-:W-:Y:S05]  /*a520*/  BSYNC B1 ;  /* 0x0000000000017941 */ /* 0x000fea0003800000 */
.L_x_343:
        /* <DEDUP_REMOVED lines=10> */
.L_x_346:
[----:B------:R-:W-:Y:S05]  /*a5d0*/  BSYNC B1 ;  /* 0x0000000000017941 */ /* 0x000fea0003800000 */
.L_x_345:
        /* <DEDUP_REMOVED lines=8> */
.L_x_348:
[----:B------:R-:W-:Y:S05]  /*a660*/  BSYNC B1 ;  /* 0x0000000000017941 */ /* 0x000fea0003800000 */
.L_x_347:
        /* <DEDUP_REMOVED lines=10> */
.L_x_350:
[----:B------:R-:W-:Y:S05]  /*a710*/  BSYNC B1 ;  /* 0x0000000000017941 */ /* 0x000fea0003800000 */
.L_x_349:
        /* <DEDUP_REMOVED lines=8> */
.L_x_352:
[----:B------:R-:W-:Y:S05]  /*a7a0*/  BSYNC B1 ;  /* 0x0000000000017941 */ /* 0x000fea0003800000 */
.L_x_351:
        /* <DEDUP_REMOVED lines=10> */
.L_x_354:
[----:B------:R-:W-:Y:S05]  /*a850*/  BSYNC B1 ;  /* 0x0000000000017941 */ /* 0x000fea0003800000 */
.L_x_353:
        /* <DEDUP_REMOVED lines=8> */
.L_x_356:
[----:B------:R-:W-:Y:S05]  /*a8e0*/  BSYNC B1 ;  /* 0x0000000000017941 */ /* 0x000fea0003800000 */
.L_x_355:
        /* <DEDUP_REMOVED lines=10> */
.L_x_358:
[----:B------:R-:W-:Y:S05]  /*a990*/  BSYNC B1 ;  /* 0x0000000000017941 */ /* 0x000fea0003800000 */
.L_x_357:
        /* <DEDUP_REMOVED lines=8> */
.L_x_360:
[----:B------:R-:W-:Y:S05]  /*aa20*/  BSYNC B1 ;  /* 0x0000000000017941 */ /* 0x000fea0003800000 */
.L_x_359:
        /* <DEDUP_REMOVED lines=10> */
.L_x_362:
[----:B------:R-:W-:Y:S05]  /*aad0*/  BSYNC B1 ;  /* 0x0000000000017941 */ /* 0x000fea0003800000 */
.L_x_361:
        /* <DEDUP_REMOVED lines=8> */
.L_x_364:
[----:B------:R-:W-:Y:S05]  /*ab60*/  BSYNC B1 ;  /* 0x0000000000017941 */ /* 0x000fea0003800000 */
.L_x_363:
        /* <DEDUP_REMOVED lines=10> */
.L_x_366:
[----:B------:R-:W-:Y:S05]  /*ac10*/  BSYNC B1 ;  /* 0x0000000000017941 */ /* 0x000fea0003800000 */
.L_x_365:
        /* <DEDUP_REMOVED lines=8> */
.L_x_368:
[----:B------:R-:W-:Y:S05]  /*aca0*/  BSYNC B1 ;  /* 0x0000000000017941 */ /* 0x000fea0003800000 */
.L_x_367:
        /* <DEDUP_REMOVED lines=10> */
.L_x_370:
[----:B------:R-:W-:Y:S05]  /*ad50*/  BSYNC B1 ;  /* 0x0000000000017941 */ /* 0x000fea0003800000 */
.L_x_369:
        /* <DEDUP_REMOVED lines=8> */
.L_x_372:
[----:B------:R-:W-:Y:S05]  /*ade0*/  BSYNC B1 ;  /* 0x0000000000017941 */ /* 0x000fea0003800000 */
.L_x_371:
        /* <DEDUP_REMOVED lines=10> */
.L_x_374:
[----:B------:R-:W-:Y:S05]  /*ae90*/  BSYNC B1 ;  /* 0x0000000000017941 */ /* 0x000fea0003800000 */
.L_x_373:
        /* <DEDUP_REMOVED lines=8> */
.L_x_376:
[----:B------:R-:W-:Y:S05]  /*af20*/  BSYNC B1 ;  /* 0x0000000000017941 */ /* 0x000fea0003800000 */
.L_x_375:
        /* <DEDUP_REMOVED lines=10> */
.L_x_378:
[----:B------:R-:W-:Y:S05]  /*afd0*/  BSYNC B1 ;  /* 0x0000000000017941 */ /* 0x000fea0003800000 */
.L_x_377:
[----:B---3--:R-:W3:Y:S01]  /*afe0*/  LDL.LU R3, [R1+0x134] ;  /* 0x0001340001037983 */ /* 0x008ee20000300800 */
[----:B------:R-:W-:Y:S01]  /*aff0*/  BSSY B1, `(.L_x_379) ;  /* 0x0000007000017945 */ /* 0x000fe20003800000 */
[----:B---3--:R-:W-:-:S05]  /*b000*/  @!P4 IMAD R3, R3, R17, R2 ;  /* 0x000000110303c224 */ /* 0x008fca00078e0202 */
[----:B------:R3:W-:Y:S01]  /*b010*/  @!P4 STG.E.U8 desc[UR36][R6.64+0x99], R3 ;  /* 0x000099030600c986 */ /* 0x0007e2000c101124 */
[----:B------:R-:W-:Y:S05]  /*b020*/  @P5 BRA `(.L_x_380) ;  /* 0x00000000000c5947 */ /* 0x000fea0003800000 */
[----:B------:R-:W3:Y:S02]  /*b030*/  LDG.E.U8 R16, desc[UR36][R12.64+0x98] ;  /* 0x000098240c107981 */ /* 0x000ee4000c1e1100 */
[----:B---3--:R-:W-:-:S05]  /*b040*/  PRMT R3, R16, 0x8880, RZ ;  /* 0x0000888010037816 */ /* 0x008fca00000000ff */
[----:B------:R-:W-:-:S07]  /*b050*/  IMAD R2, R3, R18, RZ ;  /* 0x0000001203027224 */ /* 0x000fce00078e02ff */
.L_x_380:
[----:B------:R-:W-:Y:S05]  /*b060*/  BSYNC B1 ;  /* 0x0000000000017941 */ /* 0x000fea0003800000 */
.L_x_379:
[----:B---3--:R-:W3:Y:S01]  /*b070*/  LDL.LU R3, [R1+0x138] ;  /* 0x0001380001037983 */ /* 0x008ee20000300800 */
[----:B------:R-:W-:Y:S01]  /*b080*/  ISETP.LT.OR P4, PT, R0, 0x9a, !P2 ;  /* 0x0000009a0000780c */ /* 0x000fe20005781670 */
[----:B------:R-:W-:Y:S01]  /*b090*/  BSSY B1, `(.L_x_381) ;  /* 0x0000008000017945 */ /* 0x000fe20003800000 */
[----:B---3--:R-:W-:-:S05]  /*b0a0*/  @!P5 IMAD R3, R3, R17, R2 ;  /* 0x000000110303d224 */ /* 0x008fca00078e0202 */
[----:B------:R3:W-:Y:S01]  /*b0b0*/  @!P5 STG.E.U8 desc[UR36][R8.64+0x98], R3 ;  /* 0x000098030800d986 */ /* 0x0007e2000c101124 */
[----:B------:R-:W-:-:S05]  /*b0c0*/  ISETP.LT.OR P5, PT, R0, 0xa1, !P1 ;  /* 0x000000a10000780c */ /* 0x000fca0004fa1670 */
[----:B------:R-:W-:Y:S08]  /*b0d0*/  @P4 BRA `(.L_x_382) ;  /* 0x00000000000c4947 */ /* 0x000ff00003800000 */
[----:B------:R-:W3:Y:S02]  /*b0e0*/  LDG.E.U8 R16, desc[UR36][R12.64+0x99] ;  /* 0x000099240c107981 */ /* 0x000ee4000c1e1100 */
[----:B---3--:R-:W-:-:S05]  /*b0f0*/  PRMT R3, R16, 0x8880, RZ ;  /* 0x0000888010037816 */ /* 0x008fca00000000ff */
[----:B------:R-:W-:-:S07]  /*b100*/  IMAD R2, R3, R18, RZ ;  /* 0x0000001203027224 */ /* 0x000fce00078e02ff */
.L_x_382:
[----:B------:R-:W-:Y:S05]  /*b110*/  BSYNC B1 ;  /* 0x0000000000017941 */ /* 0x000fea0003800000 */
.L_x_381:
        /* <DEDUP_REMOVED lines=8> */
.L_x_384:
[----:B------:R-:W-:Y:S05]  /*b1a0*/  BSYNC B1 ;  /* 0x0000000000017941 */ /* 0x000fea0003800000 */
.L_x_383:
        /* <DEDUP_REMOVED lines=10> */
.L_x_386:
[----:B------:R-:W-:Y:S05]  /*b250*/  BSYNC B1 ;  /* 0x0000000000017941 */ /* 0x000fea0003800000 */
.L_x_385:
        /* <DEDUP_REMOVED lines=8> */
.L_x_388:
[----:B------:R-:W-:Y:S05]  /*b2e0*/  BSYNC B1 ;  /* 0x0000000000017941 */ /* 0x000fea0003800000 */
.L_x_387:
        /* <DEDUP_REMOVED lines=10> */
.L_x_390:
[----:B------:R-:W-:Y:S05]  /*b390*/  BSYNC B1 ;  /* 0x0000000000017941 */ /* 0x000fea0003800000 */
.L_x_389:
        /* <DEDUP_REMOVED lines=8> */
.L_x_392:
[----:B------:R-:W-:Y:S05]  /*b420*/  BSYNC B1 ;  /* 0x0000000000017941 */ /* 0x000fea0003800000 */
.L_x_391:
        /* <DEDUP_REMOVED lines=10> */
.L_x_394:
[----:B------:R-:W-:Y:S05]  /*b4d0*/  BSYNC B1 ;  /* 0x0000000000017941 */ /* 0x000fea0003800000 */
.L_x_393:
        /* <DEDUP_REMOVED lines=8> */
.L_x_396:
[----:B------:R-:W-:Y:S05]  /*b560*/  BSYNC B1 ;  /* 0x0000000000017941 */ /* 0x000fea0003800000 */
.L_x_395:
        /* <DEDUP_REMOVED lines=10> */
.L_x_398:
[----:B------:R-:W-:Y:S05]  /*b610*/  BSYNC B1 ;  /* 0x0000000000017941 */ /* 0x000fea0003800000 */
.L_x_397:
        /* <DEDUP_REMOVED lines=8> */
.L_x_400:
[----:B------:R-:W-:Y:S05]  /*b6a0*/  BSYNC B1 ;  /* 0x0000000000017941 */ /* 0x000fea0003800000 */
.L_x_399:
        /* <DEDUP_REMOVED lines=10> */
.L_x_402:
[----:B------:R-:W-:Y:S05]  /*b750*/  BSYNC B1 ;  /* 0x0000000000017941 */ /* 0x000fea0003800000 */
.L_x_401:
        /* <DEDUP_REMOVED lines=8> */
.L_x_404:
[----:B------:R-:W-:Y:S05]  /*b7e0*/  BSYNC B1 ;  /* 0x0000000000017941 */ /* 0x000fea0003800000 */
.L_x_403:
        /* <DEDUP_REMOVED lines=10> */
.L_x_406:
[----:B------:R-:W-:Y:S05]  /*b890*/  BSYNC B1 ;  /* 0x0000000000017941 */ /* 0x000fea0003800000 */
.L_x_405:
        /* <DEDUP_REMOVED lines=8> */
.L_x_408:
[----:B------:R-:W-:Y:S05]  /*b920*/  BSYNC B1 ;  /* 0x0000000000017941 */ /* 0x000fea0003800000 */
.L_x_407:
        /* <DEDUP_REMOVED lines=10> */
.L_x_410:
[----:B------:R-:W-:Y:S05]  /*b9d0*/  BSYNC B1 ;  /* 0x0000000000017941 */ /* 0x000fea0003800000 */
.L_x_409:
        /* <DEDUP_REMOVED lines=8> */
.L_x_412:
[----:B------:R-:W-:Y:S05]  /*ba60*/  BSYNC B1 ;  /* 0x0000000000017941 */ /* 0x000fea0003800000 */
.L_x_411:
        /* <DEDUP_REMOVED lines=10> */
.L_x_414:
[----:B------:R-:W-:Y:S05]  /*bb10*/  BSYNC B1 ;  /* 0x0000000000017941 */ /* 0x000fea0003800000 */
.L_x_413:
        /* <DEDUP_REMOVED lines=8> */
.L_x_416:
[----:B------:R-:W-:Y:S05]  /*bba0*/  BSYNC B1 ;  /* 0x0000000000017941 */ /* 0x000fea0003800000 */
.L_x_415:
[----:B------:R-:W-:Y:S01]  /*bbb0*/  ISETP.LT.OR P4, PT, R0, 0xc2, !P3 ;  /* 0x000000c20000780c */ /* 0x000fe20005f81670 */
[----:B---3--:R-:W-:Y:S01]  /*bbc0*/  @!P5 IMAD R3, R120, R17, R2 ;  /* 0x000000117803d224 */ /* 0x008fe200078e0202 */
[----:B------:R-:W-:Y:S04]  /*bbd0*/  BSSY B1, `(.L_x_417) ;  /* 0x0000007000017945 */ /* 0x000fe80003800000 */
[----:B------:R3:W-:Y:S01]  /*bbe0*/  @!P5 STG.E.U8 desc[UR36][R4.64+0xc0], R3 ;  /* 0x0000c0030400d986 */ /* 0x0007e2000c101124 */
[----:B------:R-:W-:-:S06]  /*bbf0*/  ISETP.LT.OR P5, PT, R0, 0xc1, !P0 ;  /* 0x000000c10000780c */ /* 0x000fcc00047a1670 */
[----:B------:R-:W-:Y:S07]  /*bc00*/  @P4 BRA `(.L_x_418) ;  /* 0x00000000000c4947 */ /* 0x000fee0003800000 */
[----:B------:R-:W3:Y:S02]  /*bc10*/  LDG.E.U8 R16, desc[UR36][R22.64+0xc1] ;  /* 0x0000c12416107981 */ /* 0x000ee4000c1e1100 */
[----:B---3--:R-:W-:-:S05]  /*bc20*/  PRMT R3, R16, 0x8880, RZ ;  /* 0x0000888010037816 */ /* 0x008fca00000000ff */
[----:B------:R-:W-:-:S07]  /*bc30*/  IMAD R2, R3, R18, RZ ;  /* 0x0000001203027224 */ /* 0x000fce00078e02ff */
.L_x_418:
[----:B------:R-:W-:Y:S05]  /*bc40*/  BSYNC B1 ;  /* 0x0000000000017941 */ /* 0x000fea0003800000 */
.L_x_417:
[----:B------:R-:W-:Y:S01]  /*bc50*/  @!P4 IMAD R121, R121, R17, R2 ;  /* 0x000000117979c224 */ /* 0x000fe200078e0202 */
[----:B------:R-:W-:Y:S04]  /*bc60*/  BSSY B1, `(.L_x_419) ;  /* 0x0000006000017945 */ /* 0x000fe80003800000 */
[----:B------:R4:W-:Y:S01]  /*bc70*/  @!P4 STG.E.U8 desc[UR36][R4.64+0xc1], R121 ;  /* 0x0000c1790400c986 */ /* 0x0009e2000c101124 */
[----:B------:R-:W-:Y:S05]  /*bc80*/  @P5 BRA `(.L_x_420) ;  /* 0x00000000000c5947 */ /* 0x000fea0003800000 */
[----:B------:R-:W3:Y:S02]  /*bc90*/  LDG.E.U8 R16, desc[UR36][R20.64+0xc0] ;  /* 0x0000c02414107981 */ /* 0x000ee4000c1e1100 */
[----:B---3--:R-:W-:-:S05]  /*bca0*/  PRMT R3, R16, 0x8880, RZ ;  /* 0x0000888010037816 */ /* 0x008fca00000000ff */
[----:B------:R-:W-:-:S07]  /*bcb0*/  IMAD R2, R3, R18, RZ ;  /* 0x0000001203027224 */ /* 0x000fce00078e02ff */
.L_x_420:
[----:B------:R-:W-:Y:S05]  /*bcc0*/  BSYNC B1 ;  /* 0x0000000000017941 */ /* 0x000fea0003800000 */
.L_x_419:
        /* <DEDUP_REMOVED lines=9> */
.L_x_422:
[----:B------:R-:W-:Y:S05]  /*bd60*/  BSYNC B1 ;  /* 0x0000000000017941 */ /* 0x000fea0003800000 */
.L_x_421:
[----:B------:R-:W-:Y:S01]  /*bd70*/  @!P4 IMAD R123, R123, R17, R2 ;  /* 0x000000117b7bc224 */ /* 0x000fe200078e0202 */
[----:B------:R-:W-:Y:S04]  /*bd80*/  BSSY B1, `(.L_x_423) ;  /* 0x0000006000017945 */ /* 0x000fe80003800000 */
[----:B------:R0:W-:Y:S01]  /*bd90*/  @!P4 STG.E.U8 desc[UR36][R10.64+0xc1], R123 ;  /* 0x0000c17b0a00c986 */ /* 0x0001e2000c101124 */
[----:B------:R-:W-:Y:S05]  /*bda0*/  @P5 BRA `(.L_x_424) ;  /* 0x00000000000c5947 */ /* 0x000fea0003800000 */
[----:B------:R-:W3:Y:S02]  /*bdb0*/  LDG.E.U8 R16, desc[UR36][R22.64+0xc8] ;  /* 0x0000c82416107981 */ /* 0x000ee4000c1e1100 */
[----:B---3--:R-:W-:-:S05]  /*bdc0*/  PRMT R3, R16, 0x8880, RZ ;  /* 0x0000888010037816 */ /* 0x008fca00000000ff */
[----:B------:R-:W-:-:S07]  /*bdd0*/  IMAD R2, R3, R18, RZ ;  /* 0x0000001203027224 */ /* 0x000fce00078e02ff */
.L_x_424:
[----:B------:R-:W-:Y:S05]  /*bde0*/  BSYNC B1 ;  /* 0x0000000000017941 */ /* 0x000fea0003800000 */
.L_x_423:
        /* <DEDUP_REMOVED lines=9> */
.L_x_426:
[----:B------:R-:W-:Y:S05]  /*be80*/  BSYNC B1 ;  /* 0x0000000000017941 */ /* 0x000fea0003800000 */
.L_x_425:
[----:B------:R-:W-:Y:S01]  /*be90*/  @!P4 IMAD R125, R125, R17, R2 ;  /* 0x000000117d7dc224 */ /* 0x000fe200078e0202 */
[----:B------:R-:W-:Y:S04]  /*bea0*/  BSSY B1, `(.L_x_427) ;  /* 0x0000006000017945 */ /* 0x000fe80003800000 */
[----:B------:R0:W-:Y:S01]  /*beb0*/  @!P4 STG.E.U8 desc[UR36][R4.64+0xc9], R125 ;  /* 0x0000c97d0400c986 */ /* 0x0001e2000c101124 */
[----:B------:R-:W-:Y:S05]  /*bec0*/  @P5 BRA `(.L_x_428) ;  /* 0x00000000000c5947 */ /* 0x000fea0003800000 */
[----:B------:R-:W3:Y:S02]  /*bed0*/  LDG.E.U8 R16, desc[UR36][R20.64+0xc8] ;  /* 0x0000c82414107981 */ /* 0x000ee4000c1e1100 */
[----:B---3--:R-:W-:-:S05]  /*bee0*/  PRMT R3, R16, 0x8880, RZ ;  /* 0x0000888010037816 */ /* 0x008fca00000000ff */
[----:B------:R-:W-:-:S07]  /*bef0*/  IMAD R2, R3, R18, RZ ;  /* 0x0000001203027224 */ /* 0x000fce00078e02ff */
.L_x_428:
[----:B------:R-:W-:Y:S05]  /*bf00*/  BSYNC B1 ;  /* 0x0000000000017941 */ /* 0x000fea0003800000 */
.L_x_427:
        /* <DEDUP_REMOVED lines=9> */
.L_x_430:
[----:B------:R-:W-:Y:S05]  /*bfa0*/  BSYNC B1 ;  /* 0x0000000000017941 */ /* 0x000fea0003800000 */
.L_x_429:
[----:B------:R-:W-:Y:S01]  /*bfb0*/  @!P4 IMAD R127, R127, R17, R2 ;  /* 0x000000117f7fc224 */ /* 0x000fe200078e0202 */
[----:B------:R-:W-:Y:S04]  /*bfc0*/  BSSY B1, `(.L_x_431) ;  /* 0x0000006000017945 */ /* 0x000fe80003800000 */
[----:B------:R0:W-:Y:S01]  /*bfd0*/  @!P4 STG.E.U8 desc[UR36][R10.64+0xc9], R127 ;  /* 0x0000c97f0a00c986 */ /* 0x0001e2000c101124 */
[----:B------:R-:W-:Y:S05]  /*bfe0*/  @P5 BRA `(.L_x_432) ;  /* 0x00000000000c5947 */ /* 0x000fea0003800000 */
[----:B------:R-:W3:Y:S02]  /*bff0*/  LDG.E.U8 R16, desc[UR36][R22.64+0xd0] ;  /* 0x0000d02416107981 */ /* 0x000ee4000c1e1100 */
[----:B---3--:R-:W-:-:S05]  /*c000*/  PRMT R3, R16, 0x8880, RZ ;  /* 0x0000888010037816 */ /* 0x008fca00000000ff */
[----:B------:R-:W-:-:S07]  /*c010*/  IMAD R2, R3, R18, RZ ;  /* 0x0000001203027224 */ /* 0x000fce00078e02ff */
.L_x_432:
[----:B------:R-:W-:Y:S05]  /*c020*/  BSYNC B1 ;  /* 0x0000000000017941 */ /* 0x000fea0003800000 */
.L_x_431:
        /* <DEDUP_REMOVED lines=9> */
.L_x_434:
[----:B------:R-:W-:Y:S05]  /*c0c0*/  BSYNC B1 ;  /* 0x0000000000017941 */ /* 0x000fea0003800000 */
.L_x_433:
[----:B------:R-:W-:Y:S01]  /*c0d0*/  @!P4 IMAD R129, R129, R17, R2 ;  /* 0x000000118181c224 */ /* 0x000fe200078e0202 */
[----:B------:R-:W-:Y:S04]  /*c0e0*/  BSSY B1, `(.L_x_435) ;  /* 0x0000006000017945 */ /* 0x000fe80003800000 */
[----:B------:R0:W-:Y:S01]  /*c0f0*/  @!P4 STG.E.U8 desc[UR36][R4.64+0xd1], R129 ;  /* 0x0000d1810400c986 */ /* 0x0001e2000c101124 */
[----:B------:R-:W-:Y:S05]  /*c100*/  @P5 BRA `(.L_x_436) ;  /* 0x00000000000c5947 */ /* 0x000fea0003800000 */
[----:B------:R-:W3:Y:S02]  /*c110*/  LDG.E.U8 R16, desc[UR36][R20.64+0xd0] ;  /* 0x0000d02414107981 */ /* 0x000ee4000c1e1100 */
[----:B---3--:R-:W-:-:S05]  /*c120*/  PRMT R3, R16, 0x8880, RZ ;  /* 0x0000888010037816 */ /* 0x008fca00000000ff */
[----:B------:R-:W-:-:S07]  /*c130*/  IMAD R2, R3, R18, RZ ;  /* 0x0000001203027224 */ /* 0x000fce00078e02ff */
.L_x_436:
[----:B------:R-:W-:Y:S05]  /*c140*/  BSYNC B1 ;  /* 0x0000000000017941 */ /* 0x000fea0003800000 */
.L_x_435:
        /* <DEDUP_REMOVED lines=9> */
.L_x_438:
[----:B------:R-:W-:Y:S05]  /*c1e0*/  BSYNC B1 ;  /* 0x0000000000017941 */ /* 0x000fea0003800000 */
.L_x_437:
[----:B------:R-:W-:Y:S01]  /*c1f0*/  @!P4 IMAD R131, R131, R17, R2 ;  /* 0x000000118383c224 */ /* 0x000fe200078e0202 */
[----:B------:R-:W-:Y:S04]  /*c200*/  BSSY B1, `(.L_x_439) ;  /* 0x0000006000017945 */ /* 0x000fe80003800000 */
[----:B------:R0:W-:Y:S01]  /*c210*/  @!P4 STG.E.U8 desc[UR36][R10.64+0xd1], R131 ;  /* 0x0000d1830a00c986 */ /* 0x0001e2000c101124 */
[----:B------:R-:W-:Y:S05]  /*c220*/  @P5 BRA `(.L_x_440) ;  /* 0x00000000000c5947 */ /* 0x000fea0003800000 */
[----:B------:R-:W3:Y:S02]  /*c230*/  LDG.E.U8 R16, desc[UR36][R22.64+0xd8] ;  /* 0x0000d82416107981 */ /* 0x000ee4000c1e1100 */
[----:B---3--:R-:W-:-:S05]  /*c240*/  PRMT R3, R16, 0x8880, RZ ;  /* 0x0000888010037816 */ /* 0x008fca00000000ff */
[----:B------:R-:W-:-:S07]  /*c250*/  IMAD R2, R3, R18, RZ ;  /* 0x0000001203027224 */ /* 0x000fce00078e02ff */
.L_x_440:
[----:B------:R-:W-:Y:S05]  /*c260*/  BSYNC B1 ;  /* 0x0000000000017941 */ /* 0x000fea0003800000 */
.L_x_439:
        /* <DEDUP_REMOVED lines=9> */
.L_x_442:
[----:B------:R-:W-:Y:S05]  /*c300*/  BSYNC B1 ;  /* 0x0000000000017941 */ /* 0x000fea0003800000 */
.L_x_441:
[----:B------:R-:W-:Y:S01]  /*c310*/  @!P4 IMAD R133, R133, R17, R2 ;  /* 0x000000118585c224 */ /* 0x000fe200078e0202 */
[----:B------:R-:W-:Y:S04]  /*c320*/  BSSY B1, `(.L_x_443) ;  /* 0x0000006000017945 */ /* 0x000fe80003800000 */
[----:B------:R0:W-:Y:S01]  /*c330*/  @!P4 STG.E.U8 desc[UR36][R4.64+0xd9], R133 ;  /* 0x0000d9850400c986 */ /* 0x0001e2000c101124 */
[----:B------:R-:W-:Y:S05]  /*c340*/  @P5 BRA `(.L_x_444) ;  /* 0x00000000000c5947 */ /* 0x000fea0003800000 */
[----:B------:R-:W3:Y:S02]  /*c350*/  LDG.E.U8 R16, desc[UR36][R20.64+0xd8] ;  /* 0x0000d82414107981 */ /* 0x000ee4000c1e1100 */
[----:B---3--:R-:W-:-:S05]  /*c360*/  PRMT R3, R16, 0x8880, RZ ;  /* 0x0000888010037816 */ /* 0x008fca00000000ff */
[----:B------:R-:W-:-:S07]  /*c370*/  IMAD R2, R3, R18, RZ ;  /* 0x0000001203027224 */ /* 0x000fce00078e02ff */
.L_x_444:
[----:B------:R-:W-:Y:S05]  /*c380*/  BSYNC B1 ;  /* 0x0000000000017941 */ /* 0x000fea0003800000 */
.L_x_443:
        /* <DEDUP_REMOVED lines=9> */
.L_x_446:
[----:B------:R-:W-:Y:S05]  /*c420*/  BSYNC B1 ;  /* 0x0000000000017941 */ /* 0x000fea0003800000 */
.L_x_445:
[----:B------:R-:W-:Y:S01]  /*c430*/  @!P4 IMAD R135, R135, R17, R2 ;  /* 0x000000118787c224 */ /* 0x000fe200078e0202 */
[----:B------:R-:W-:Y:S04]  /*c440*/  BSSY B1, `(.L_x_447) ;  /* 0x0000006000017945 */ /* 0x000fe80003800000 */
[----:B------:R0:W-:Y:S01]  /*c450*/  @!P4 STG.E.U8 desc[UR36][R10.64+0xd9], R135 ;  /* 0x0000d9870a00c986 */ /* 0x0001e2000c101124 */
[----:B------:R-:W-:Y:S05]  /*c460*/  @P5 BRA `(.L_x_448) ;  /* 0x00000000000c5947 */ /* 0x000fea0003800000 */
[----:B------:R-:W3:Y:S02]  /*c470*/  LDG.E.U8 R16, desc[UR36][R22.64+0xe0] ;  /* 0x0000e02416107981 */ /* 0x000ee4000c1e1100 */
[----:B---3--:R-:W-:-:S05]  /*c480*/  PRMT R3, R16, 0x8880, RZ ;  /* 0x0000888010037816 */ /* 0x008fca00000000ff */
[----:B------:R-:W-:-:S07]  /*c490*/  IMAD R2, R3, R18, RZ ;  /* 0x0000001203027224 */ /* 0x000fce00078e02ff */
.L_x_448:
[----:B------:R-:W-:Y:S05]  /*c4a0*/  BSYNC B1 ;  /* 0x0000000000017941 */ /* 0x000fea0003800000 */
.L_x_447:
        /* <DEDUP_REMOVED lines=9> */
.L_x_450:
[----:B------:R-:W-:Y:S05]  /*c540*/  BSYNC B1 ;  /* 0x0000000000017941 */ /* 0x000fea0003800000 */
.L_x_449:
[----:B------:R-:W-:Y:S01]  /*c550*/  @!P4 IMAD R137, R137, R17, R2 ;  /* 0x000000118989c224 */ /* 0x000fe200078e0202 */
[----:B------:R-:W-:Y:S04]  /*c560*/  BSSY B1, `(.L_x_451) ;  /* 0x0000006000017945 */ /* 0x000fe80003800000 */
[----:B------:R0:W-:Y:S01]  /*c570*/  @!P4 STG.E.U8 desc[UR36][R4.64+0xe1], R137 ;  /* 0x0000e1890400c986 */ /* 0x0001e2000c101124 */
[----:B------:R-:W-:Y:S05]  /*c580*/  @P5 BRA `(.L_x_452) ;  /* 0x00000000000c5947 */ /* 0x000fea0003800000 */
[----:B------:R-:W3:Y:S02]  /*c590*/  LDG.E.U8 R16, desc[UR36][R20.64+0xe0] ;  /* 0x0000e02414107981 */ /* 0x000ee4000c1e1100 */
[----:B---3--:R-:W-:-:S05]  /*c5a0*/  PRMT R3, R16, 0x8880, RZ ;  /* 0x0000888010037816 */ /* 0x008fca00000000ff */
[----:B------:R-:W-:-:S07]  /*c5b0*/  IMAD R2, R3, R18, RZ ;  /* 0x0000001203027224 */ /* 0x000fce00078e02ff */
.L_x_452:
[----:B------:R-:W-:Y:S05]  /*c5c0*/  BSYNC B1 ;  /* 0x0000000000017941 */ /* 0x000fea0003800000 */
.L_x_451:
        /* <DEDUP_REMOVED lines=9> */
.L_x_454:
[----:B------:R-:W-:Y:S05]  /*c660*/  BSYNC B1 ;  /* 0x0000000000017941 */ /* 0x000fea0003800000 */
.L_x_453:
[----:B------:R-:W-:Y:S01]  /*c670*/  @!P4 IMAD R139, R139, R17, R2 ;  /* 0x000000118b8bc224 */ /* 0x000fe200078e0202 */
[----:B------:R-:W-:Y:S04]  /*c680*/  BSSY B1, `(.L_x_455) ;  /* 0x0000006000017945 */ /* 0x000fe80003800000 */
[----:B------:R0:W-:Y:S01]  /*c690*/  @!P4 STG.E.U8 desc[UR36][R10.64+0xe1], R139 ;  /* 0x0000e18b0a00c986 */ /* 0x0001e2000c101124 */
[----:B------:R-:W-:Y:S05]  /*c6a0*/  @P5 BRA `(.L_x_456) ;  /* 0x00000000000c5947 */ /* 0x000fea0003800000 */
[----:B------:R-:W3:Y:S02]  /*c6b0*/  LDG.E.U8 R16, desc[UR36][R22.64+0xe8] ;  /* 0x0000e82416107981 */ /* 0x000ee4000c1e1100 */
[----:B---3--:R-:W-:-:S05]  /*c6c0*/  PRMT R3, R16, 0x8880, RZ ;  /* 0x0000888010037816 */ /* 0x008fca00000000ff */
[----:B------:R-:W-:-:S07]  /*c6d0*/  IMAD R2, R3, R18, RZ ;  /* 0x0000001203027224 */ /* 0x000fce00078e02ff */
.L_x_456:
[----:B------:R-:W-:Y:S05]  /*c6e0*/  BSYNC B1 ;  /* 0x0000000000017941 */ /* 0x000fea0003800000 */
.L_x_455:
        /* <DEDUP_REMOVED lines=9> */
.L_x_458:
[----:B------:R-:W-:Y:S05]  /*c780*/  BSYNC B1 ;  /* 0x0000000000017941 */ /* 0x000fea0003800000 */
.L_x_457:
[----:B------:R-:W-:Y:S01]  /*c790*/  @!P4 IMAD R141, R141, R17, R2 ;  /* 0x000000118d8dc224 */ /* 0x000fe200078e0202 */
[----:B------:R-:W-:Y:S04]  /*c7a0*/  BSSY B1, `(.L_x_459) ;  /* 0x0000006000017945 */ /* 0x000fe80003800000 */
[----:B------:R0:W-:Y:S01]  /*c7b0*/  @!P4 STG.E.U8 desc[UR36][R4.64+0xe9], R141 ;  /* 0x0000e98d0400c986 */ /* 0x0001e2000c101124 */
[----:B------:R-:W-:Y:S05]  /*c7c0*/  @P5 BRA `(.L_x_460) ;  /* 0x00000000000c5947 */ /* 0x000fea0003800000 */
[----:B------:R-:W3:Y:S02]  /*c7d0*/  LDG.E.U8 R16, desc[UR36][R20.64+0xe8] ;  /* 0x0000e82414107981 */ /* 0x000ee4000c1e1100 */
[----:B---3--:R-:W-:-:S05]  /*c7e0*/  PRMT R3, R16, 0x8880, RZ ;  /* 0x0000888010037816 */ /* 0x008fca00000000ff */
[----:B------:R-:W-:-:S07]  /*c7f0*/  IMAD R2, R3, R18, RZ ;  /* 0x0000001203027224 */ /* 0x000fce00078e02ff */
.L_x_460:
[----:B------:R-:W-:Y:S05]  /*c800*/  BSYNC B1 ;  /* 0x0000000000017941 */ /* 0x000fea0003800000 */
.L_x_459:
        /* <DEDUP_REMOVED lines=9> */
.L_x_462:
[----:B------:R-:W-:Y:S05]  /*c8a0*/  BSYNC B1 ;  /* 0x0000000000017941 */ /* 0x000fea0003800000 */
.L_x_461:
[----:B------:R-:W-:Y:S01]  /*c8b0*/  @!P4 IMAD R143, R143, R17, R2 ;  /* 0x000000118f8fc224 */ /* 0x000fe200078e0202 */
[----:B------:R-:W-:Y:S04]  /*c8c0*/  BSSY B1, `(.L_x_463) ;  /* 0x0000006000017945 */ /* 0x000fe80003800000 */
[----:B------:R0:W-:Y:S01]  /*c8d0*/  @!P4 STG.E.U8 desc[UR36][R10.64+0xe9], R143 ;  /* 0x0000e98f0a00c986 */ /* 0x0001e2000c101124 */
[----:B------:R-:W-:Y:S05]  /*c8e0*/  @P5 BRA `(.L_x_464) ;  /* 0x00000000000c5947 */ /* 0x000fea0003800000 */
[----:B------:R-:W3:Y:S02]  /*c8f0*/  LDG.E.U8 R16, desc[UR36][R22.64+0xf0] ;  /* 0x0000f02416107981 */ /* 0x000ee4000c1e1100 */
[----:B---3--:R-:W-:-:S05]  /*c900*/  PRMT R3, R16, 0x8880, RZ ;  /* 0x0000888010037816 */ /* 0x008fca00000000ff */
[----:B------:R-:W-:-:S07]  /*c910*/  IMAD R2, R3, R18, RZ ;  /* 0x0000001203027224 */ /* 0x000fce00078e02ff */
.L_x_464:
[----:B------:R-:W-:Y:S05]  /*c920*/  BSYNC B1 ;  /* 0x0000000000017941 */ /* 0x000fea0003800000 */
.L_x_463:
        /* <DEDUP_REMOVED lines=9> */
.L_x_466:
[----:B------:R-:W-:Y:S05]  /*c9c0*/  BSYNC B1 ;  /* 0x0000000000017941 */ /* 0x000fea0003800000 */
.L_x_465:
[----:B------:R-:W-:Y:S01]  /*c9d0*/  @!P4 IMAD R145, R145, R17, R2 ;  /* 0x000000119191c224 */ /* 0x000fe200078e0202 */
[----:B------:R-:W-:Y:S04]  /*c9e0*/  BSSY B1, `(.L_x_467) ;  /* 0x0000006000017945 */ /* 0x000fe80003800000 */
[----:B------:R0:W-:Y:S01]  /*c9f0*/  @!P4 STG.E.U8 desc[UR36][R4.64+0xf1], R145 ;  /* 0x0000f1910400c986 */ /* 0x0001e2000c101124 */
[----:B------:R-:W-:Y:S05]  /*ca00*/  @P5 BRA `(.L_x_468) ;  /* 0x00000000000c5947 */ /* 0x000fea0003800000 */
[----:B------:R-:W3:Y:S02]  /*ca10*/  LDG.E.U8 R16, desc[UR36][R20.64+0xf0] ;  /* 0x0000f02414107981 */ /* 0x000ee4000c1e1100 */
[----:B---3--:R-:W-:-:S05]  /*ca20*/  PRMT R3, R16, 0x8880, RZ ;  /* 0x0000888010037816 */ /* 0x008fca00000000ff */
[----:B------:R-:W-:-:S07]  /*ca30*/  IMAD R2, R3, R18, RZ ;  /* 0x0000001203027224 */ /* 0x000fce00078e02ff */
.L_x_468:
[----:B------:R-:W-:Y:S05]  /*ca40*/  BSYNC B1 ;  /* 0x0000000000017941 */ /* 0x000fea0003800000 */
.L_x_467:
        /* <DEDUP_REMOVED lines=9> */
.L_x_470:
[----:B------:R-:W-:Y:S05]  /*cae0*/  BSYNC B1 ;  /* 0x0000000000017941 */ /* 0x000fea0003800000 */
.L_x_469:
[----:B------:R-:W-:Y:S01]  /*caf0*/  @!P4 IMAD R147, R147, R17, R2 ;  /* 0x000000119393c224 */ /* 0x000fe200078e0202 */
[----:B------:R-:W-:Y:S04]  /*cb00*/  BSSY B1, `(.L_x_471) ;  /* 0x0000006000017945 */ /* 0x000fe80003800000 */
[----:B------:R0:W-:Y:S01]  /*cb10*/  @!P4 STG.E.U8 desc[UR36][R10.64+0xf1], R147 ;  /* 0x0000f1930a00c986 */ /* 0x0001e2000c101124 */
[----:B------:R-:W-:Y:S05]  /*cb20*/  @P5 BRA `(.L_x_472) ;  /* 0x00000000000c5947 */ /* 0x000fea0003800000 */
[----:B------:R-:W3:Y:S02]  /*cb30*/  LDG.E.U8 R16, desc[UR36][R22.64+0xf8] ;  /* 0x0000f82416107981 */ /* 0x000ee4000c1e1100 */
[----:B---3--:R-:W-:-:S05]  /*cb40*/  PRMT R3, R16, 0x8880, RZ ;  /* 0x0000888010037816 */ /* 0x008fca00000000ff */
[----:B------:R-:W-:-:S07]  /*cb50*/  IMAD R2, R3, R18, RZ ;  /* 0x0000001203027224 */ /* 0x000fce00078e02ff */
.L_x_472:
[----:B------:R-:W-:Y:S05]  /*cb60*/  BSYNC B1 ;  /* 0x0000000000017941 */ /* 0x000fea0003800000 */
.L_x_471:
        /* <DEDUP_REMOVED lines=9> */
.L_x_474:
[----:B------:R-:W-:Y:S05]  /*cc00*/  BSYNC B1 ;  /* 0x0000000000017941 */ /* 0x000fea0003800000 */
.L_x_473:
[----:B------:R-:W-:Y:S01]  /*cc10*/  @!P4 IMAD R149, R149, R17, R2 ;  /* 0x000000119595c224 */ /* 0x000fe200078e0202 */
[----:B------:R-:W-:Y:S04]  /*cc20*/  BSSY B1, `(.L_x_475) ;  /* 0x0000006000017945 */ /* 0x000fe80003800000 */
[----:B------:R0:W-:Y:S01]  /*cc30*/  @!P4 STG.E.U8 desc[UR36][R4.64+0xf9], R149 ;  /* 0x0000f9950400c986 */ /* 0x0001e2000c101124 */
[----:B------:R-:W-:Y:S05]  /*cc40*/  @P5 BRA `(.L_x_476) ;  /* 0x00000000000c5947 */ /* 0x000fea0003800000 */
[----:B------:R-:W3:Y:S02]  /*cc50*/  LDG.E.U8 R16, desc[UR36][R20.64+0xf8] ;  /* 0x0000f82414107981 */ /* 0x000ee4000c1e1100 */
[----:B---3--:R-:W-:-:S05]  /*cc60*/  PRMT R3, R16, 0x8880, RZ ;  /* 0x0000888010037816 */ /* 0x008fca00000000ff */
[----:B------:R-:W-:-:S07]  /*cc70*/  IMAD R2, R3, R18, RZ ;  /* 0x0000001203027224 */ /* 0x000fce00078e02ff */
.L_x_476:
[----:B------:R-:W-:Y:S05]  /*cc80*/  BSYNC B1 ;  /* 0x0000000000017941 */ /* 0x000fea0003800000 */
.L_x_475:
        /* <DEDUP_REMOVED lines=9> */
.L_x_478:
[----:B------:R-:W-:Y:S05]  /*cd20*/  BSYNC B1 ;  /* 0x0000000000017941 */ /* 0x000fea0003800000 */
.L_x_477:
[----:B------:R-:W-:Y:S01]  /*cd30*/  @!P4 IMAD R151, R151, R17, R2 ;  /* 0x000000119797c224 */ /* 0x000fe200078e0202 */
[----:B------:R-:W-:Y:S04]  /*cd40*/  BSSY B1, `(.L_x_479) ;  /* 0x0000006000017945 */ /* 0x000fe80003800000 */
[----:B------:R0:W-:Y:S01]  /*cd50*/  @!P4 STG.E.U8 desc[UR36][R10.64+0xf9], R151 ;  /* 0x0000f9970a00c986 */ /* 0x0001e2000c101124 */
[----:B------:R-:W-:Y:S05]  /*cd60*/  @P5 BRA `(.L_x_480) ;  /* 0x00000000000c5947 */ /* 0x000fea0003800000 */
[----:B------:R-:W3:Y:S02]  /*cd70*/  LDG.E.U8 R16, desc[UR36][R22.64+0x100] ;  /* 0x0001002416107981 */ /* 0x000ee4000c1e1100 */
[----:B---3--:R-:W-:-:S05]  /*cd80*/  PRMT R3, R16, 0x8880, RZ ;  /* 0x0000888010037816 */ /* 0x008fca00000000ff */
[----:B------:R-:W-:-:S07]  /*cd90*/  IMAD R2, R3, R18, RZ ;  /* 0x0000001203027224 */ /* 0x000fce00078e02ff */
.L_x_480:
[----:B------:R-:W-:Y:S05]  /*cda0*/  BSYNC B1 ;  /* 0x0000000000017941 */ /* 0x000fea0003800000 */
.L_x_479:
        /* <DEDUP_REMOVED lines=9> */
.L_x_482:
[----:B------:R-:W-:Y:S05]  /*ce40*/  BSYNC B1 ;  /* 0x0000000000017941 */ /* 0x000fea0003800000 */
.L_x_481:
[----:B------:R-:W-:Y:S01]  /*ce50*/  @!P4 IMAD R153, R153, R17, R2 ;  /* 0x000000119999c224 */ /* 0x000fe200078e0202 */
[----:B------:R-:W-:Y:S04]  /*ce60*/  BSSY B1, `(.L_x_483) ;  /* 0x0000006000017945 */ /* 0x000fe80003800000 */
[----:B------:R0:W-:Y:S01]  /*ce70*/  @!P4 STG.E.U8 desc[UR36][R4.64+0x101], R153 ;  /* 0x000101990400c986 */ /* 0x0001e2000c101124 */
[----:B------:R-:W-:Y:S05]  /*ce80*/  @P5 BRA `(.L_x_484) ;  /* 0x00000000000c5947 */ /* 0x000fea0003800000 */
[----:B------:R-:W3:Y:S02]  /*ce90*/  LDG.E.U8 R16, desc[UR36][R20.64+0x100] ;  /* 0x0001002414107981 */ /* 0x000ee4000c1e1100 */
[----:B---3--:R-:W-:-:S05]  /*cea0*/  PRMT R3, R16, 0x8880, RZ ;  /* 0x0000888010037816 */ /* 0x008fca00000000ff */
[----:B------:R-:W-:-:S07]  /*ceb0*/  IMAD R2, R3, R18, RZ ;  /* 0x0000001203027224 */ /* 0x000fce00078e02ff */
.L_x_484:
[----:B------:R-:W-:Y:S05]  /*cec0*/  BSYNC B1 ;  /* 0x0000000000017941 */ /* 0x000fea0003800000 */
.L_x_483:
        /* <DEDUP_REMOVED lines=9> */
.L_x_486:
[----:B------:R-:W-:Y:S05]  /*cf60*/  BSYNC B1 ;  /* 0x0000000000017941 */ /* 0x000fea0003800000 */
.L_x_485:
[----:B------:R-:W-:Y:S01]  /*cf70*/  @!P4 IMAD R155, R155, R17, R2 ;  /* 0x000000119b9bc224 */ /* 0x000fe200078e0202 */
[----:B------:R-:W-:Y:S04]  /*cf80*/  BSSY B1, `(.L_x_487) ;  /* 0x0000006000017945 */ /* 0x000fe80003800000 */
[----:B------:R0:W-:Y:S01]  /*cf90*/  @!P4 STG.E.U8 desc[UR36][R10.64+0x101], R155 ;  /* 0x0001019b0a00c986 */ /* 0x0001e2000c101124 */
[----:B------:R-:W-:Y:S05]  /*cfa0*/  @P5 BRA `(.L_x_488) ;  /* 0x00000000000c5947 */ /* 0x000fea0003800000 */
[----:B------:R-:W3:Y:S02]  /*cfb0*/  LDG.E.U8 R16, desc[UR36][R22.64+0x108] ;  /* 0x0001082416107981 */ /* 0x000ee4000c1e1100 */
[----:B---3--:R-:W-:-:S05]  /*cfc0*/  PRMT R3, R16, 0x8880, RZ ;  /* 0x0000888010037816 */ /* 0x008fca00000000ff */
[----:B------:R-:W-:-:S07]  /*cfd0*/  IMAD R2, R3, R18, RZ ;  /* 0x0000001203027224 */ /* 0x000fce00078e02ff */
.L_x_488:
[----:B------:R-:W-:Y:S05]  /*cfe0*/  BSYNC B1 ;  /* 0x0000000000017941 */ /* 0x000fea0003800000 */
.L_x_487:
        /* <DEDUP_REMOVED lines=9> */
.L_x_490:
[----:B------:R-:W-:Y:S05]  /*d080*/  BSYNC B1 ;  /* 0x0000000000017941 */ /* 0x000fea0003800000 */
.L_x_489:
[----:B------:R-:W-:Y:S01]  /*d090*/  @!P4 IMAD R157, R157, R17, R2 ;  /* 0x000000119d9dc224 */ /* 0x000fe200078e0202 */
[----:B------:R-:W-:Y:S04]  /*d0a0*/  BSSY B1, `(.L_x_491) ;  /* 0x0000006000017945 */ /* 0x000fe80003800000 */
[----:B------:R0:W-:Y:S01]  /*d0b0*/  @!P4 STG.E.U8 desc[UR36][R4.64+0x109], R157 ;  /* 0x0001099d0400c986 */ /* 0x0001e2000c101124 */
[----:B------:R-:W-:Y:S05]  /*d0c0*/  @P5 BRA `(.L_x_492) ;  /* 0x00000000000c5947 */ /* 0x000fea0003800000 */
[----:B------:R-:W3:Y:S02]  /*d0d0*/  LDG.E.U8 R16, desc[UR36][R20.64+0x108] ;  /* 0x0001082414107981 */ /* 0x000ee4000c1e1100 */
[----:B---3--:R-:W-:-:S05]  /*d0e0*/  PRMT R3, R16, 0x8880, RZ ;  /* 0x0000888010037816 */ /* 0x008fca00000000ff */
[----:B------:R-:W-:-:S07]  /*d0f0*/  IMAD R2, R3, R18, RZ ;  /* 0x0000001203027224 */ /* 0x000fce00078e02ff */
.L_x_492:
[----:B------:R-:W-:Y:S05]  /*d100*/  BSYNC B1 ;  /* 0x0000000000017941 */ /* 0x000fea0003800000 */
.L_x_491:
        /* <DEDUP_REMOVED lines=9> */
.L_x_494:
[----:B------:R-:W-:Y:S05]  /*d1a0*/  BSYNC B1 ;  /* 0x0000000000017941 */ /* 0x000fea0003800000 */
.L_x_493:
[----:B------:R-:W-:Y:S01]  /*d1b0*/  @!P4 IMAD R159, R159, R17, R2 ;  /* 0x000000119f9fc224 */ /* 0x000fe200078e0202 */
[----:B------:R-:W-:Y:S04]  /*d1c0*/  BSSY B1, `(.L_x_495) ;  /* 0x0000006000017945 */ /* 0x000fe80003800000 */
[----:B------:R0:W-:Y:S01]  /*d1d0*/  @!P4 STG.E.U8 desc[UR36][R10.64+0x109], R159 ;  /* 0x0001099f0a00c986 */ /* 0x0001e2000c101124 */
[----:B------:R-:W-:Y:S05]  /*d1e0*/  @P5 BRA `(.L_x_496) ;  /* 0x00000000000c5947 */ /* 0x000fea0003800000 */
[----:B------:R-:W3:Y:S02]  /*d1f0*/  LDG.E.U8 R16, desc[UR36][R22.64+0x110] ;  /* 0x0001102416107981 */ /* 0x000ee4000c1e1100 */
[----:B---3--:R-:W-:-:S05]  /*d200*/  PRMT R3, R16, 0x8880, RZ ;  /* 0x0000888010037816 */ /* 0x008fca00000000ff */
[----:B------:R-:W-:-:S07]  /*d210*/  IMAD R2, R3, R18, RZ ;  /* 0x0000001203027224 */ /* 0x000fce00078e02ff */
.L_x_496:
[----:B------:R-:W-:Y:S05]  /*d220*/  BSYNC B1 ;  /* 0x0000000000017941 */ /* 0x000fea0003800000 */
.L_x_495:
        /* <DEDUP_REMOVED lines=9> */
.L_x_498:
[----:B------:R-:W-:Y:S05]  /*d2c0*/  BSYNC B1 ;  /* 0x0000000000017941 */ /* 0x000fea0003800000 */
.L_x_497:
[----:B------:R-:W-:Y:S01]  /*d2d0*/  @!P4 IMAD R161, R161, R17, R2 ;  /* 0x00000011a1a1c224 */ /* 0x000fe200078e0202 */
[----:B------:R-:W-:Y:S04]  /*d2e0*/  BSSY B1, `(.L_x_499) ;  /* 0x0000006000017945 */ /* 0x000fe80003800000 */
[----:B------:R0:W-:Y:S01]  /*d2f0*/  @!P4 STG.E.U8 desc[UR36][R4.64+0x111], R161 ;  /* 0x000111a10400c986 */ /* 0x0001e2000c101124 */
[----:B------:R-:W-:Y:S05]  /*d300*/  @P5 BRA `(.L_x_500) ;  /* 0x00000000000c5947 */ /* 0x000fea0003800000 */
[----:B------:R-:W3:Y:S02]  /*d310*/  LDG.E.U8 R16, desc[UR36][R20.64+0x110] ;  /* 0x0001102414107981 */ /* 0x000ee4000c1e1100 */
[----:B---3--:R-:W-:-:S05]  /*d320*/  PRMT R3, R16, 0x8880, RZ ;  /* 0x0000888010037816 */ /* 0x008fca00000000ff */
[----:B------:R-:W-:-:S07]  /*d330*/  IMAD R2, R3, R18, RZ ;  /* 0x0000001203027224 */ /* 0x000fce00078e02ff */
.L_x_500:
[----:B------:R-:W-:Y:S05]  /*d340*/  BSYNC B1 ;  /* 0x0000000000017941 */ /* 0x000fea0003800000 */
.L_x_499:
        /* <DEDUP_REMOVED lines=9> */
.L_x_502:
[----:B------:R-:W-:Y:S05]  /*d3e0*/  BSYNC B1 ;  /* 0x0000000000017941 */ /* 0x000fea0003800000 */
.L_x_501:
[----:B------:R-:W-:Y:S01]  /*d3f0*/  @!P4 IMAD R163, R163, R17, R2 ;  /* 0x00000011a3a3c224 */ /* 0x000fe200078e0202 */
[----:B------:R-:W-:Y:S04]  /*d400*/  BSSY B1, `(.L_x_503) ;  /* 0x0000006000017945 */ /* 0x000fe80003800000 */
[----:B------:R0:W-:Y:S01]  /*d410*/  @!P4 STG.E.U8 desc[UR36][R10.64+0x111], R163 ;  /* 0x000111a30a00c986 */ /* 0x0001e2000c101124 */
[----:B------:R-:W-:Y:S05]  /*d420*/  @P5 BRA `(.L_x_504) ;  /* 0x00000000000c5947 */ /* 0x000fea0003800000 */
[----:B------:R-:W3:Y:S02]  /*d430*/  LDG.E.U8 R16, desc[UR36][R22.64+0x118] ;  /* 0x0001182416107981 */ /* 0x000ee4000c1e1100 */
[----:B---3--:R-:W-:-:S05]  /*d440*/  PRMT R3, R16, 0x8880, RZ ;  /* 0x0000888010037816 */ /* 0x008fca00000000ff */
[----:B------:R-:W-:-:S07]  /*d450*/  IMAD R2, R3, R18, RZ ;  /* 0x0000001203027224 */ /* 0x000fce00078e02ff */
.L_x_504:
[----:B------:R-:W-:Y:S05]  /*d460*/  BSYNC B1 ;  /* 0x0000000000017941 */ /* 0x000fea0003800000 */
.L_x_503:
        /* <DEDUP_REMOVED lines=9> */
.L_x_506:
[----:B------:R-:W-:Y:S05]  /*d500*/  BSYNC B1 ;  /* 0x0000000000017941 */ /* 0x000fea0003800000 */
.L_x_505:
[----:B------:R-:W-:Y:S01]  /*d510*/  @!P4 IMAD R165, R165, R17, R2 ;  /* 0x00000011a5a5c224 */ /* 0x000fe200078e0202 */
[----:B------:R-:W-:Y:S04]  /*d520*/  BSSY B1, `(.L_x_507) ;  /* 0x0000006000017945 */ /* 0x000fe80003800000 */
[----:B------:R0:W-:Y:S01]  /*d530*/  @!P4 STG.E.U8 desc[UR36][R4.64+0x119], R165 ;  /* 0x000119a50400c986 */ /* 0x0001e2000c101124 */
[----:B------:R-:W-:Y:S05]  /*d540*/  @P5 BRA `(.L_x_508) ;  /* 0x00000000000c5947 */ /* 0x000fea0003800000 */
[----:B------:R-:W3:Y:S02]  /*d550*/  LDG.E.U8 R16, desc[UR36][R20.64+0x118] ;  /* 0x0001182414107981 */ /* 0x000ee4000c1e1100 */
[----:B---3--:R-:W-:-:S05]  /*d560*/  PRMT R3, R16, 0x8880, RZ ;  /* 0x0000888010037816 */ /* 0x008fca00000000ff */
[----:B------:R-:W-:-:S07]  /*d570*/  IMAD R2, R3, R18, RZ ;  /* 0x0000001203027224 */ /* 0x000fce00078e02ff */
.L_x_508:
[----:B------:R-:W-:Y:S05]  /*d580*/  BSYNC B1 ;  /* 0x0000000000017941 */ /* 0x000fea0003800000 */
.L_x_507:
        /* <DEDUP_REMOVED lines=9> */
.L_x_510:
[----:B------:R-:W-:Y:S05]  /*d620*/  BSYNC B1 ;  /* 0x0000000000017941 */ /* 0x000fea0003800000 */
.L_x_509:
[----:B------:R-:W-:Y:S01]  /*d630*/  @!P4 IMAD R167, R167, R17, R2 ;  /* 0x00000011a7a7c224 */ /* 0x000fe200078e0202 */
[----:B------:R-:W-:Y:S04]  /*d640*/  BSSY B1, `(.L_x_511) ;  /* 0x0000006000017945 */ /* 0x000fe80003800000 */
[----:B------:R0:W-:Y:S01]  /*d650*/  @!P4 STG.E.U8 desc[UR36][R10.64+0x119], R167 ;  /* 0x000119a70a00c986 */ /* 0x0001e2000c101124 */
[----:B------:R-:W-:Y:S05]  /*d660*/  @P5 BRA `(.L_x_512) ;  /* 0x00000000000c5947 */ /* 0x000fea0003800000 */
[----:B------:R-:W3:Y:S02]  /*d670*/  LDG.E.U8 R16, desc[UR36][R22.64+0x120] ;  /* 0x0001202416107981 */ /* 0x000ee4000c1e1100 */
[----:B---3--:R-:W-:-:S05]  /*d680*/  PRMT R3, R16, 0x8880, RZ ;  /* 0x0000888010037816 */ /* 0x008fca00000000ff */
[----:B------:R-:W-:-:S07]  /*d690*/  IMAD R2, R3, R18, RZ ;  /* 0x0000001203027224 */ /* 0x000fce00078e02ff */
.L_x_512:
[----:B------:R-:W-:Y:S05]  /*d6a0*/  BSYNC B1 ;  /* 0x0000000000017941 */ /* 0x000fea0003800000 */
.L_x_511:
        /* <DEDUP_REMOVED lines=9> */
.L_x_514:
[----:B------:R-:W-:Y:S05]  /*d740*/  BSYNC B1 ;  /* 0x0000000000017941 */ /* 0x000fea0003800000 */
.L_x_513:
[----:B------:R-:W-:Y:S01]  /*d750*/  @!P4 IMAD R169, R169, R17, R2 ;  /* 0x00000011a9a9c224 */ /* 0x000fe200078e0202 */
[----:B------:R-:W-:Y:S04]  /*d760*/  BSSY B1, `(.L_x_515) ;  /* 0x0000006000017945 */ /* 0x000fe80003800000 */
[----:B------:R0:W-:Y:S01]  /*d770*/  @!P4 STG.E.U8 desc[UR36][R4.64+0x121], R169 ;  /* 0x000121a90400c986 */ /* 0x0001e2000c101124 */
[----:B------:R-:W-:Y:S05]  /*d780*/  @P5 BRA `(.L_x_516) ;  /* 0x00000000000c5947 */ /* 0x000fea0003800000 */
[----:B------:R-:W3:Y:S02]  /*d790*/  LDG.E.U8 R16, desc[UR36][R20.64+0x120] ;  /* 0x0001202414107981 */ /* 0x000ee4000c1e1100 */
[----:B---3--:R-:W-:-:S05]  /*d7a0*/  PRMT R3, R16, 0x8880, RZ ;  /* 0x0000888010037816 */ /* 0x008fca00000000ff */
[----:B------:R-:W-:-:S07]  /*d7b0*/  IMAD R2, R3, R18, RZ ;  /* 0x0000001203027224 */ /* 0x000fce00078e02ff */
.L_x_516:
[----:B------:R-:W-:Y:S05]  /*d7c0*/  BSYNC B1 ;  /* 0x0000000000017941 */ /* 0x000fea0003800000 */
.L_x_515:
        /* <DEDUP_REMOVED lines=9> */
.L_x_518:
[----:B------:R-:W-:Y:S05]  /*d860*/  BSYNC B1 ;  /* 0x0000000000017941 */ /* 0x000fea0003800000 */
.L_x_517:
[----:B------:R-:W-:Y:S01]  /*d870*/  @!P4 IMAD R171, R171, R17, R2 ;  /* 0x00000011ababc224 */ /* 0x000fe200078e0202 */
[----:B------:R-:W-:Y:S04]  /*d880*/  BSSY B1, `(.L_x_519) ;  /* 0x0000006000017945 */ /* 0x000fe80003800000 */
[----:B------:R0:W-:Y:S01]  /*d890*/  @!P4 STG.E.U8 desc[UR36][R10.64+0x121], R171 ;  /* 0x000121ab0a00c986 */ /* 0x0001e2000c101124 */
[----:B------:R-:W-:Y:S05]  /*d8a0*/  @P5 BRA `(.L_x_520) ;  /* 0x00000000000c5947 */ /* 0x000fea0003800000 */
[----:B------:R-:W3:Y:S02]  /*d8b0*/  LDG.E.U8 R16, desc[UR36][R22.64+0x128] ;  /* 0x0001282416107981 */ /* 0x000ee4000c1e1100 */
[----:B---3--:R-:W-:-:S05]  /*d8c0*/  PRMT R3, R16, 0x8880, RZ ;  /* 0x0000888010037816 */ /* 0x008fca00000000ff */
[----:B------:R-:W-:-:S07]  /*d8d0*/  IMAD R2, R3, R18, RZ ;  /* 0x0000001203027224 */ /* 0x000fce00078e02ff */
.L_x_520:
[----:B------:R-:W-:Y:S05]  /*d8e0*/  BSYNC B1 ;  /* 0x0000000000017941 */ /* 0x000fea0003800000 */
.L_x_519:
        /* <DEDUP_REMOVED lines=9> */
.L_x_522:
[----:B------:R-:W-:Y:S05]  /*d980*/  BSYNC B1 ;  /* 0x0000000000017941 */ /* 0x000fea0003800000 */
.L_x_521:
[----:B------:R-:W-:Y:S01]  /*d990*/  @!P4 IMAD R173, R173, R17, R2 ;  /* 0x00000011adadc224 */ /* 0x000fe200078e0202 */
[----:B------:R-:W-:Y:S04]  /*d9a0*/  BSSY B1, `(.L_x_523) ;  /* 0x0000006000017945 */ /* 0x000fe80003800000 */
[----:B------:R0:W-:Y:S01]  /*d9b0*/  @!P4 STG.E.U8 desc[UR36][R4.64+0x129], R173 ;  /* 0x000129ad0400c986 */ /* 0x0001e2000c101124 */
[----:B------:R-:W-:Y:S05]  /*d9c0*/  @P5 BRA `(.L_x_524) ;  /* 0x00000000000c5947 */ /* 0x000fea0003800000 */
[----:B------:R-:W3:Y:S02]  /*d9d0*/  LDG.E.U8 R16, desc[UR36][R20.64+0x128] ;  /* 0x0001282414107981 */ /* 0x000ee4000c1e1100 */
[----:B---3--:R-:W-:-:S05]  /*d9e0*/  PRMT R3, R16, 0x8880, RZ ;  /* 0x0000888010037816 */ /* 0x008fca00000000ff */
[----:B------:R-:W-:-:S07]  /*d9f0*/  IMAD R2, R3, R18, RZ ;  /* 0x0000001203027224 */ /* 0x000fce00078e02ff */
.L_x_524:
[----:B------:R-:W-:Y:S05]  /*da00*/  BSYNC B1 ;  /* 0x0000000000017941 */ /* 0x000fea0003800000 */
.L_x_523:
        /* <DEDUP_REMOVED lines=9> */
.L_x_526:
[----:B------:R-:W-:Y:S05]  /*daa0*/  BSYNC B1 ;  /* 0x0000000000017941 */ /* 0x000fea0003800000 */
.L_x_525:
[----:B------:R-:W-:Y:S01]  /*dab0*/  @!P4 IMAD R175, R175, R17, R2 ;  /* 0x00000011afafc224 */ /* 0x000fe200078e0202 */
[----:B------:R-:W-:Y:S04]  /*dac0*/  BSSY B1, `(.L_x_527) ;  /* 0x0000006000017945 */ /* 0x000fe80003800000 */
[----:B------:R0:W-:Y:S01]  /*dad0*/  @!P4 STG.E.U8 desc[UR36][R10.64+0x129], R175 ;  /* 0x000129af0a00c986 */ /* 0x0001e2000c101124 */
[----:B------:R-:W-:Y:S05]  /*dae0*/  @P5 BRA `(.L_x_528) ;  /* 0x00000000000c5947 */ /* 0x000fea0003800000 */
[----:B------:R-:W3:Y:S02]  /*daf0*/  LDG.E.U8 R16, desc[UR36][R22.64+0x130] ;  /* 0x0001302416107981 */ /* 0x000ee4000c1e1100 */
[----:B---3--:R-:W-:-:S05]  /*db00*/  PRMT R3, R16, 0x8880, RZ ;  /* 0x0000888010037816 */ /* 0x008fca00000000ff */
[----:B------:R-:W-:-:S07]  /*db10*/  IMAD R2, R3, R18, RZ ;  /* 0x0000001203027224 */ /* 0x000fce00078e02ff */
.L_x_528:
[----:B------:R-:W-:Y:S05]  /*db20*/  BSYNC B1 ;  /* 0x0000000000017941 */ /* 0x000fea0003800000 */
.L_x_527:
        /* <DEDUP_REMOVED lines=9> */
.L_x_530:
[----:B------:R-:W-:Y:S05]  /*dbc0*/  BSYNC B1 ;  /* 0x0000000000017941 */ /* 0x000fea0003800000 */
.L_x_529:
[----:B------:R-:W-:Y:S01]  /*dbd0*/  @!P4 IMAD R177, R177, R17, R2 ;  /* 0x00000011b1b1c224 */ /* 0x000fe200078e0202 */
[----:B------:R-:W-:Y:S04]  /*dbe0*/  BSSY B1, `(.L_x_531) ;  /* 0x0000006000017945 */ /* 0x000fe80003800000 */
[----:B------:R0:W-:Y:S01]  /*dbf0*/  @!P4 STG.E.U8 desc[UR36][R4.64+0x131], R177 ;  /* 0x000131b10400c986 */ /* 0x0001e2000c101124 */
[----:B------:R-:W-:Y:S05]  /*dc00*/  @P5 BRA `(.L_x_532) ;  /* 0x00000000000c5947 */ /* 0x000fea0003800000 */
[----:B------:R-:W3:Y:S02]  /*dc10*/  LDG.E.U8 R16, desc[UR36][R20.64+0x130] ;  /* 0x0001302414107981 */ /* 0x000ee4000c1e1100 */
[----:B---3--:R-:W-:-:S05]  /*dc20*/  PRMT R3, R16, 0x8880, RZ ;  /* 0x0000888010037816 */ /* 0x008fca00000000ff */
[----:B------:R-:W-:-:S07]  /*dc30*/  IMAD R2, R3, R18, RZ ;  /* 0x0000001203027224 */ /* 0x000fce00078e02ff */
.L_x_532:
[----:B------:R-:W-:Y:S05]  /*dc40*/  BSYNC B1 ;  /* 0x0000000000017941 */ /* 0x000fea0003800000 */
.L_x_531:
        /* <DEDUP_REMOVED lines=9> */
.L_x_534:
[----:B------:R-:W-:Y:S05]  /*dce0*/  BSYNC B1 ;  /* 0x0000000000017941 */ /* 0x000fea0003800000 */
.L_x_533:
[----:B------:R-:W-:Y:S01]  /*dcf0*/  @!P4 IMAD R179, R179, R17, R2 ;  /* 0x00000011b3b3c224 */ /* 0x000fe200078e0202 */
[----:B------:R-:W-:Y:S04]  /*dd00*/  BSSY B1, `(.L_x_535) ;  /* 0x0000006000017945 */ /* 0x000fe80003800000 */
[----:B------:R0:W-:Y:S01]  /*dd10*/  @!P4 STG.E.U8 desc[UR36][R10.64+0x131], R179 ;  /* 0x000131b30a00c986 */ /* 0x0001e2000c101124 */
[----:B------:R-:W-:Y:S05]  /*dd20*/  @P5 BRA `(.L_x_536) ;  /* 0x00000000000c5947 */ /* 0x000fea0003800000 */
[----:B------:R-:W3:Y:S02]  /*dd30*/  LDG.E.U8 R16, desc[UR36][R22.64+0x138] ;  /* 0x0001382416107981 */ /* 0x000ee4000c1e1100 */
[----:B---3--:R-:W-:-:S05]  /*dd40*/  PRMT R3, R16, 0x8880, RZ ;  /* 0x0000888010037816 */ /* 0x008fca00000000ff */
[----:B------:R-:W-:-:S07]  /*dd50*/  IMAD R2, R3, R18, RZ ;  /* 0x0000001203027224 */ /* 0x000fce00078e02ff */
.L_x_536:
[----:B------:R-:W-:Y:S05]  /*dd60*/  BSYNC B1 ;  /* 0x0000000000017941 */ /* 0x000fea0003800000 */
.L_x_535:
        /* <DEDUP_REMOVED lines=9> */
.L_x_538:
[----:B------:R-:W-:Y:S05]  /*de00*/  BSYNC B1 ;  /* 0x0000000000017941 */ /* 0x000fea0003800000 */
.L_x_537:
[----:B------:R-:W-:Y:S01]  /*de10*/  @!P4 IMAD R181, R181, R17, R2 ;  /* 0x00000011b5b5c224 */ /* 0x000fe200078e0202 */
[----:B------:R-:W-:Y:S04]  /*de20*/  BSSY B1, `(.L_x_539) ;  /* 0x0000006000017945 */ /* 0x000fe80003800000 */
[----:B------:R0:W-:Y:S01]  /*de30*/  @!P4 STG.E.U8 desc[UR36][R4.64+0x139], R181 ;  /* 0x000139b50400c986 */ /* 0x0001e2000c101124 */
[----:B------:R-:W-:Y:S05]  /*de40*/  @P5 BRA `(.L_x_540) ;  /* 0x00000000000c5947 */ /* 0x000fea0003800000 */
[----:B------:R-:W3:Y:S02]  /*de50*/  LDG.E.U8 R16, desc[UR36][R20.64+0x138] ;  /* 0x0001382414107981 */ /* 0x000ee4000c1e1100 */
[----:B---3--:R-:W-:-:S05]  /*de60*/  PRMT R3, R16, 0x8880, RZ ;  /* 0x0000888010037816 */ /* 0x008fca00000000ff */
[----:B------:R-:W-:-:S07]  /*de70*/  IMAD R2, R3, R18, RZ ;  /* 0x0000001203027224 */ /* 0x000fce00078e02ff */
.L_x_540:
[----:B------:R-:W-:Y:S05]  /*de80*/  BSYNC B1 ;  /* 0x0000000000017941 */ /* 0x000fea0003800000 */
.L_x_539:
        /* <DEDUP_REMOVED lines=9> */
.L_x_542:
[----:B------:R-:W-:Y:S05]  /*df20*/  BSYNC B1 ;  /* 0x0000000000017941 */ /* 0x000fea0003800000 */
.L_x_541:
[----:B------:R-:W-:Y:S01]  /*df30*/  @!P4 IMAD R183, R183, R17, R2 ;  /* 0x00000011b7b7c224 */ /* 0x000fe200078e0202 */
[----:B------:R-:W-:Y:S04]  /*df40*/  BSSY B1, `(.L_x_543) ;  /* 0x0000006000017945 */ /* 0x000fe80003800000 */
[----:B------:R0:W-:Y:S01]  /*df50*/  @!P4 STG.E.U8 desc[UR36][R10.64+0x139], R183 ;  /* 0x000139b70a00c986 */ /* 0x0001e2000c101124 */
[----:B------:R-:W-:Y:S05]  /*df60*/  @P5 BRA `(.L_x_544) ;  /* 0x00000000000c5947 */ /* 0x000fea0003800000 */
[----:B------:R-:W3:Y:S02]  /*df70*/  LDG.E.U8 R16, desc[UR36][R22.64+0x140] ;  /* 0x0001402416107981 */ /* 0x000ee4000c1e1100 */
[----:B---3--:R-:W-:-:S05]  /*df80*/  PRMT R3, R16, 0x8880, RZ ;  /* 0x0000888010037816 */ /* 0x008fca00000000ff */
[----:B------:R-:W-:-:S07]  /*df90*/  IMAD R2, R3, R18, RZ ;  /* 0x0000001203027224 */ /* 0x000fce00078e02ff */
.L_x_544:
[----:B------:R-:W-:Y:S05]  /*dfa0*/  BSYNC B1 ;  /* 0x0000000000017941 */ /* 0x000fea0003800000 */
.L_x_543:
        /* <DEDUP_REMOVED lines=9> */
.L_x_546:
[----:B------:R-:W-:Y:S05]  /*e040*/  BSYNC B1 ;  /* 0x0000000000017941 */ /* 0x000fea0003800000 */
.L_x_545:
[----:B------:R-:W-:Y:S01]  /*e050*/  @!P4 IMAD R185, R185, R17, R2 ;  /* 0x00000011b9b9c224 */ /* 0x000fe200078e0202 */
[----:B------:R-:W-:Y:S04]  /*e060*/  BSSY B1, `(.L_x_547) ;  /* 0x0000006000017945 */ /* 0x000fe80003800000 */
[----:B------:R0:W-:Y:S01]  /*e070*/  @!P4 STG.E.U8 desc[UR36][R4.64+0x141], R185 ;  /* 0x000141b90400c986 */ /* 0x0001e2000c101124 */
[----:B------:R-:W-:Y:S05]  /*e080*/  @P5 BRA `(.L_x_548) ;  /* 0x00000000000c5947 */ /* 0x000fea0003800000 */
[----:B------:R-:W3:Y:S02]  /*e090*/  LDG.E.U8 R16, desc[UR36][R20.64+0x140] ;  /* 0x0001402414107981 */ /* 0x000ee4000c1e1100 */
[----:B---3--:R-:W-:-:S05]  /*e0a0*/  PRMT R3, R16, 0x8880, RZ ;  /* 0x0000888010037816 */ /* 0x008fca00000000ff */
[----:B------:R-:W-:-:S07]  /*e0b0*/  IMAD R2, R3, R18, RZ ;  /* 0x0000001203027224 */ /* 0x000fce00078e02ff */
.L_x_548:
[----:B------:R-:W-:Y:S05]  /*e0c0*/  BSYNC B1 ;  /* 0x0000000000017941 */ /* 0x000fea0003800000 */
.L_x_547:
        /* <DEDUP_REMOVED lines=9> */
.L_x_550:
[----:B------:R-:W-:Y:S05]  /*e160*/  BSYNC B1 ;  /* 0x0000000000017941 */ /* 0x000fea0003800000 */
.L_x_549:
[----:B------:R-:W-:Y:S01]  /*e170*/  @!P4 IMAD R187, R187, R17, R2 ;  /* 0x00000011bbbbc224 */ /* 0x000fe200078e0202 */
[----:B------:R-:W-:Y:S04]  /*e180*/  BSSY B1, `(.L_x_551) ;  /* 0x0000006000017945 */ /* 0x000fe80003800000 */
[----:B------:R0:W-:Y:S01]  /*e190*/  @!P4 STG.E.U8 desc[UR36][R10.64+0x141], R187 ;  /* 0x000141bb0a00c986 */ /* 0x0001e2000c101124 */
[----:B------:R-:W-:Y:S05]  /*e1a0*/  @P5 BRA `(.L_x_552) ;  /* 0x00000000000c5947 */ /* 0x000fea0003800000 */
[----:B------:R-:W3:Y:S02]  /*e1b0*/  LDG.E.U8 R16, desc[UR36][R22.64+0x148] ;  /* 0x0001482416107981 */ /* 0x000ee4000c1e1100 */
[----:B---3--:R-:W-:-:S05]  /*e1c0*/  PRMT R3, R16, 0x8880, RZ ;  /* 0x0000888010037816 */ /* 0x008fca00000000ff */
[----:B------:R-:W-:-:S07]  /*e1d0*/  IMAD R2, R3, R18, RZ ;  /* 0x0000001203027224 */ /* 0x000fce00078e02ff */
.L_x_552:
[----:B------:R-:W-:Y:S05]  /*e1e0*/  BSYNC B1 ;  /* 0x0000000000017941 */ /* 0x000fea0003800000 */
.L_x_551:
        /* <DEDUP_REMOVED lines=9> */
.L_x_554:
[----:B------:R-:W-:Y:S05]  /*e280*/  BSYNC B1 ;  /* 0x0000000000017941 */ /* 0x000fea0003800000 */
.L_x_553:
[----:B------:R-:W-:Y:S01]  /*e290*/  @!P4 IMAD R189, R189, R17, R2 ;  /* 0x00000011bdbdc224 */ /* 0x000fe200078e0202 */
[----:B------:R-:W-:Y:S04]  /*e2a0*/  BSSY B1, `(.L_x_555) ;  /* 0x0000006000017945 */ /* 0x000fe80003800000 */
[----:B------:R0:W-:Y:S01]  /*e2b0*/  @!P4 STG.E.U8 desc[UR36][R4.64+0x149], R189 ;  /* 0x000149bd0400c986 */ /* 0x0001e2000c101124 */
[----:B------:R-:W-:Y:S05]  /*e2c0*/  @P5 BRA `(.L_x_556) ;  /* 0x00000000000c5947 */ /* 0x000fea0003800000 */
[----:B------:R-:W3:Y:S02]  /*e2d0*/  LDG.E.U8 R16, desc[UR36][R20.64+0x148] ;  /* 0x0001482414107981 */ /* 0x000ee4000c1e1100 */
[----:B---3--:R-:W-:-:S05]  /*e2e0*/  PRMT R3, R16, 0x8880, RZ ;  /* 0x0000888010037816 */ /* 0x008fca00000000ff */
[----:B------:R-:W-:-:S07]  /*e2f0*/  IMAD R2, R3, R18, RZ ;  /* 0x0000001203027224 */ /* 0x000fce00078e02ff */
.L_x_556:
[----:B------:R-:W-:Y:S05]  /*e300*/  BSYNC B1 ;  /* 0x0000000000017941 */ /* 0x000fea0003800000 */
.L_x_555:
        /* <DEDUP_REMOVED lines=9> */
.L_x_558:
[----:B------:R-:W-:Y:S05]  /*e3a0*/  BSYNC B1 ;  /* 0x0000000000017941 */ /* 0x000fea0003800000 */
.L_x_557:
[----:B------:R-:W-:Y:S01]  /*e3b0*/  @!P4 IMAD R191, R191, R17, R2 ;  /* 0x00000011bfbfc224 */ /* 0x000fe200078e0202 */
[----:B------:R-:W-:Y:S04]  /*e3c0*/  BSSY B1, `(.L_x_559) ;  /* 0x0000006000017945 */ /* 0x000fe80003800000 */
[----:B------:R0:W-:Y:S01]  /*e3d0*/  @!P4 STG.E.U8 desc[UR36][R10.64+0x149], R191 ;  /* 0x000149bf0a00c986 */ /* 0x0001e2000c101124 */
[----:B------:R-:W-:Y:S05]  /*e3e0*/  @P5 BRA `(.L_x_560) ;  /* 0x00000000000c5947 */ /* 0x000fea0003800000 */
[----:B------:R-:W3:Y:S02]  /*e3f0*/  LDG.E.U8 R16, desc[UR36][R22.64+0x150] ;  /* 0x0001502416107981 */ /* 0x000ee4000c1e1100 */
[----:B---3--:R-:W-:-:S05]  /*e400*/  PRMT R3, R16, 0x8880, RZ ;  /* 0x0000888010037816 */ /* 0x008fca00000000ff */
[----:B------:R-:W-:-:S07]  /*e410*/  IMAD R2, R3, R18, RZ ;  /* 0x0000001203027224 */ /* 0x000fce00078e02ff */
.L_x_560:
[----:B------:R-:W-:Y:S05]  /*e420*/  BSYNC B1 ;  /* 0x0000000000017941 */ /* 0x000fea0003800000 */
.L_x_559:
        /* <DEDUP_REMOVED lines=9> */
.L_x_562:
[----:B------:R-:W-:Y:S05]  /*e4c0*/  BSYNC B1 ;  /* 0x0000000000017941 */ /* 0x000fea0003800000 */
.L_x_561:
[----:B------:R-:W-:Y:S01]  /*e4d0*/  @!P4 IMAD R193, R193, R17, R2 ;  /* 0x00000011c1c1c224 */ /* 0x000fe200078e0202 */
[----:B------:R-:W-:Y:S04]  /*e4e0*/  BSSY B1, `(.L_x_563) ;  /* 0x0000006000017945 */ /* 0x000fe80003800000 */
[----:B------:R0:W-:Y:S01]  /*e4f0*/  @!P4 STG.E.U8 desc[UR36][R4.64+0x151], R193 ;  /* 0x000151c10400c986 */ /* 0x0001e2000c101124 */
[----:B------:R-:W-:Y:S05]  /*e500*/  @P5 BRA `(.L_x_564) ;  /* 0x00000000000c5947 */ /* 0x000fea0003800000 */
[----:B------:R-:W3:Y:S02]  /*e510*/  LDG.E.U8 R16, desc[UR36][R20.64+0x150] ;  /* 0x0001502414107981 */ /* 0x000ee4000c1e1100 */
[----:B---3--:R-:W-:-:S05]  /*e520*/  PRMT R3, R16, 0x8880, RZ ;  /* 0x0000888010037816 */ /* 0x008fca00000000ff */
[----:B------:R-:W-:-:S07]  /*e530*/  IMAD R2, R3, R18, RZ ;  /* 0x0000001203027224 */ /* 0x000fce00078e02ff */
.L_x_564:
[----:B------:R-:W-:Y:S05]  /*e540*/  BSYNC B1 ;  /* 0x0000000000017941 */ /* 0x000fea0003800000 */
.L_x_563:
        /* <DEDUP_REMOVED lines=9> */
.L_x_566:
[----:B------:R-:W-:Y:S05]  /*e5e0*/  BSYNC B1 ;  /* 0x0000000000017941 */ /* 0x000fea0003800000 */
.L_x_565:
[----:B------:R-:W-:Y:S01]  /*e5f0*/  @!P4 IMAD R195, R195, R17, R2 ;  /* 0x00000011c3c3c224 */ /* 0x000fe200078e0202 */
[----:B------:R-:W-:Y:S04]  /*e600*/  BSSY B1, `(.L_x_567) ;  /* 0x0000006000017945 */ /* 0x000fe80003800000 */
[----:B------:R0:W-:Y:S01]  /*e610*/  @!P4 STG.E.U8 desc[UR36][R10.64+0x151], R195 ;  /* 0x000151c30a00c986 */ /* 0x0001e2000c101124 */
[----:B------:R-:W-:Y:S05]  /*e620*/  @P5 BRA `(.L_x_568) ;  /* 0x00000000000c5947 */ /* 0x000fea0003800000 */
[----:B------:R-:W3:Y:S02]  /*e630*/  LDG.E.U8 R16, desc[UR36][R22.64+0x158] ;  /* 0x0001582416107981 */ /* 0x000ee4000c1e1100 */
[----:B---3--:R-:W-:-:S05]  /*e640*/  PRMT R3, R16, 0x8880, RZ ;  /* 0x0000888010037816 */ /* 0x008fca00000000ff */
[----:B------:R-:W-:-:S07]  /*e650*/  IMAD R2, R3, R18, RZ ;  /* 0x0000001203027224 */ /* 0x000fce00078e02ff */
.L_x_568:
[----:B------:R-:W-:Y:S05]  /*e660*/  BSYNC B1 ;  /* 0x0000000000017941 */ /* 0x000fea0003800000 */
.L_x_567:
        /* <DEDUP_REMOVED lines=9> */
.L_x_570:
[----:B------:R-:W-:Y:S05]  /*e700*/  BSYNC B1 ;  /* 0x0000000000017941 */ /* 0x000fea0003800000 */
.L_x_569:
[----:B------:R-:W-:Y:S01]  /*e710*/  @!P4 IMAD R197, R197, R17, R2 ;  /* 0x00000011c5c5c224 */ /* 0x000fe200078e0202 */
[----:B------:R-:W-:Y:S04]  /*e720*/  BSSY B1, `(.L_x_571) ;  /* 0x0000006000017945 */ /* 0x000fe80003800000 */
[----:B------:R0:W-:Y:S01]  /*e730*/  @!P4 STG.E.U8 desc[UR36][R4.64+0x159], R197 ;  /* 0x000159c50400c986 */ /* 0x0001e2000c101124 */
[----:B------:R-:W-:Y:S05]  /*e740*/  @P5 BRA `(.L_x_572) ;  /* 0x00000000000c5947 */ /* 0x000fea0003800000 */
[----:B------:R-:W3:Y:S02]  /*e750*/  LDG.E.U8 R16, desc[UR36][R20.64+0x158] ;  /* 0x0001582414107981 */ /* 0x000ee4000c1e1100 */
[----:B---3--:R-:W-:-:S05]  /*e760*/  PRMT R3, R16, 0x8880, RZ ;  /* 0x0000888010037816 */ /* 0x008fca00000000ff */
[----:B------:R-:W-:-:S07]  /*e770*/  IMAD R2, R3, R18, RZ ;  /* 0x0000001203027224 */ /* 0x000fce00078e02ff */
.L_x_572:
[----:B------:R-:W-:Y:S05]  /*e780*/  BSYNC B1 ;  /* 0x0000000000017941 */ /* 0x000fea0003800000 */
.L_x_571:
        /* <DEDUP_REMOVED lines=9> */
.L_x_574:
[----:B------:R-:W-:Y:S05]  /*e820*/  BSYNC B1 ;  /* 0x0000000000017941 */ /* 0x000fea0003800000 */
.L_x_573:
[----:B------:R-:W-:Y:S01]  /*e830*/  @!P4 IMAD R199, R199, R17, R2 ;  /* 0x00000011c7c7c224 */ /* 0x000fe200078e0202 */
[----:B------:R-:W-:Y:S04]  /*e840*/  BSSY B1, `(.L_x_575) ;  /* 0x0000006000017945 */ /* 0x000fe80003800000 */
[----:B------:R0:W-:Y:S01]  /*e850*/  @!P4 STG.E.U8 desc[UR36][R10.64+0x159], R199 ;  /* 0x000159c70a00c986 */ /* 0x0001e2000c101124 */
[----:B------:R-:W-:Y:S05]  /*e860*/  @P5 BRA `(.L_x_576) ;  /* 0x00000000000c5947 */ /* 0x000fea0003800000 */
[----:B------:R-:W3:Y:S02]  /*e870*/  LDG.E.U8 R16, desc[UR36][R22.64+0x160] ;  /* 0x0001602416107981 */ /* 0x000ee4000c1e1100 */
[----:B---3--:R-:W-:-:S05]  /*e880*/  PRMT R3, R16, 0x8880, RZ ;  /* 0x0000888010037816 */ /* 0x008fca00000000ff */
[----:B------:R-:W-:-:S07]  /*e890*/  IMAD R2, R3, R18, RZ ;  /* 0x0000001203027224 */ /* 0x000fce00078e02ff */
.L_x_576:
[----:B------:R-:W-:Y:S05]  /*e8a0*/  BSYNC B1 ;  /* 0x0000000000017941 */ /* 0x000fea0003800000 */
.L_x_575:
        /* <DEDUP_REMOVED lines=9> */
.L_x_578:
[----:B------:R-:W-:Y:S05]  /*e940*/  BSYNC B1 ;  /* 0x0000000000017941 */ /* 0x000fea0003800000 */
.L_x_577:
[----:B------:R-:W-:Y:S01]  /*e950*/  @!P4 IMAD R201, R201, R17, R2 ;  /* 0x00000011c9c9c224 */ /* 0x000fe200078e0202 */
[----:B------:R-:W-:Y:S04]  /*e960*/  BSSY B1, `(.L_x_579) ;  /* 0x0000006000017945 */ /* 0x000fe80003800000 */
[----:B------:R0:W-:Y:S01]  /*e970*/  @!P4 STG.E.U8 desc[UR36][R4.64+0x161], R201 ;  /* 0x000161c90400c986 */ /* 0x0001e2000c101124 */
[----:B------:R-:W-:Y:S05]  /*e980*/  @P5 BRA `(.L_x_580) ;  /* 0x00000000000c5947 */ /* 0x000fea0003800000 */
[----:B------:R-:W3:Y:S02]  /*e990*/  LDG.E.U8 R16, desc[UR36][R20.64+0x160] ;  /* 0x0001602414107981 */ /* 0x000ee4000c1e1100 */
[----:B---3--:R-:W-:-:S05]  /*e9a0*/  PRMT R3, R16, 0x8880, RZ ;  /* 0x0000888010037816 */ /* 0x008fca00000000ff */
[----:B------:R-:W-:-:S07]  /*e9b0*/  IMAD R2, R3, R18, RZ ;  /* 0x0000001203027224 */ /* 0x000fce00078e02ff */
.L_x_580:
[----:B------:R-:W-:Y:S05]  /*e9c0*/  BSYNC B1 ;  /* 0x0000000000017941 */ /* 0x000fea0003800000 */
.L_x_579:
        /* <DEDUP_REMOVED lines=9> */
.L_x_582:
[----:B------:R-:W-:Y:S05]  /*ea60*/  BSYNC B1 ;  /* 0x0000000000017941 */ /* 0x000fea0003800000 */
.L_x_581:
[----:B------:R-:W-:Y:S01]  /*ea70*/  @!P4 IMAD R203, R203, R17, R2 ;  /* 0x00000011cbcbc224 */ /* 0x000fe200078e0202 */
[----:B------:R-:W-:Y:S04]  /*ea80*/  BSSY B1, `(.L_x_583) ;  /* 0x0000006000017945 */ /* 0x000fe80003800000 */
[----:B------:R0:W-:Y:S01]  /*ea90*/  @!P4 STG.E.U8 desc[UR36][R10.64+0x161], R203 ;  /* 0x000161cb0a00c986 */ /* 0x0001e2000c101124 */
[----:B------:R-:W-:Y:S05]  /*eaa0*/  @P5 BRA `(.L_x_584) ;  /* 0x00000000000c5947 */ /* 0x000fea0003800000 */
[----:B------:R-:W3:Y:S02]  /*eab0*/  LDG.E.U8 R16, desc[UR36][R22.64+0x168] ;  /* 0x0001682416107981 */ /* 0x000ee4000c1e1100 */
[----:B---3--:R-:W-:-:S05]  /*eac0*/  PRMT R3, R16, 0x8880, RZ ;  /* 0x0000888010037816 */ /* 0x008fca00000000ff */
[----:B------:R-:W-:-:S07]  /*ead0*/  IMAD R2, R3, R18, RZ ;  /* 0x0000001203027224 */ /* 0x000fce00078e02ff */
.L_x_584:
[----:B------:R-:W-:Y:S05]  /*eae0*/  BSYNC B1 ;  /* 0x0000000000017941 */ /* 0x000fea0003800000 */
.L_x_583:
        /* <DEDUP_REMOVED lines=9> */
.L_x_586:
[----:B------:R-:W-:Y:S05]  /*eb80*/  BSYNC B1 ;  /* 0x0000000000017941 */ /* 0x000fea0003800000 */
.L_x_585:
[----:B------:R-:W-:Y:S01]  /*eb90*/  @!P4 IMAD R205, R205, R17, R2 ;  /* 0x00000011cdcdc224 */ /* 0x000fe200078e0202 */
[----:B------:R-:W-:Y:S04]  /*eba0*/  BSSY B1, `(.L_x_587) ;  /* 0x0000006000017945 */ /* 0x000fe80003800000 */
[----:B------:R0:W-:Y:S01]  /*ebb0*/  @!P4 STG.E.U8 desc[UR36][R4.64+0x169], R205 ;  /* 0x000169cd0400c986 */ /* 0x0001e2000c101124 */
[----:B------:R-:W-:Y:S05]  /*ebc0*/  @P5 BRA `(.L_x_588) ;  /* 0x00000000000c5947 */ /* 0x000fea0003800000 */
[----:B------:R-:W3:Y:S02]  /*ebd0*/  LDG.E.U8 R16, desc[UR36][R20.64+0x168] ;  /* 0x0001682414107981 */ /* 0x000ee4000c1e1100 */
[----:B---3--:R-:W-:-:S05]  /*ebe0*/  PRMT R3, R16, 0x8880, RZ ;  /* 0x0000888010037816 */ /* 0x008fca00000000ff */
[----:B------:R-:W-:-:S07]  /*ebf0*/  IMAD R2, R3, R18, RZ ;  /* 0x0000001203027224 */ /* 0x000fce00078e02ff */
.L_x_588:
[----:B------:R-:W-:Y:S05]  /*ec00*/  BSYNC B1 ;  /* 0x0000000000017941 */ /* 0x000fea0003800000 */
.L_x_587:
        /* <DEDUP_REMOVED lines=9> */
.L_x_590:
[----:B------:R-:W-:Y:S05]  /*eca0*/  BSYNC B1 ;  /* 0x0000000000017941 */ /* 0x000fea0003800000 */
.L_x_589:
[----:B------:R-:W-:Y:S01]  /*ecb0*/  @!P4 IMAD R207, R207, R17, R2 ;  /* 0x00000011cfcfc224 */ /* 0x000fe200078e0202 */
[----:B------:R-:W-:Y:S04]  /*ecc0*/  BSSY B1, `(.L_x_591) ;  /* 0x0000006000017945 */ /* 0x000fe80003800000 */
[----:B------:R0:W-:Y:S01]  /*ecd0*/  @!P4 STG.E.U8 desc[UR36][R10.64+0x169], R207 ;  /* 0x000169cf0a00c986 */ /* 0x0001e2000c101124 */
[----:B------:R-:W-:Y:S05]  /*ece0*/  @P5 BRA `(.L_x_592) ;  /* 0x00000000000c5947 */ /* 0x000fea0003800000 */
[----:B------:R-:W3:Y:S02]  /*ecf0*/  LDG.E.U8 R16, desc[UR36][R22.64+0x170] ;  /* 0x0001702416107981 */ /* 0x000ee4000c1e1100 */
[----:B---3--:R-:W-:-:S05]  /*ed00*/  PRMT R3, R16, 0x8880, RZ ;  /* 0x0000888010037816 */ /* 0x008fca00000000ff */
[----:B------:R-:W-:-:S07]  /*ed10*/  IMAD R2, R3, R18, RZ ;  /* 0x0000001203027224 */ /* 0x000fce00078e02ff */
.L_x_592:
[----:B------:R-:W-:Y:S05]  /*ed20*/  BSYNC B1 ;  /* 0x0000000000017941 */ /* 0x000fea0003800000 */
.L_x_591:
        /* <DEDUP_REMOVED lines=9> */
.L_x_594:
[----:B------:R-:W-:Y:S05]  /*edc0*/  BSYNC B1 ;  /* 0x0000000000017941 */ /* 0x000fea0003800000 */
.L_x_593:
[----:B------:R-:W-:Y:S01]  /*edd0*/  @!P4 IMAD R209, R209, R17, R2 ;  /* 0x00000011d1d1c224 */ /* 0x000fe200078e0202 */
[----:B------:R-:W-:Y:S04]  /*ede0*/  BSSY B1, `(.L_x_595) ;  /* 0x0000006000017945 */ /* 0x000fe80003800000 */
[----:B------:R0:W-:Y:S01]  /*edf0*/  @!P4 STG.E.U8 desc[UR36][R4.64+0x171], R209 ;  /* 0x000171d10400c986 */ /* 0x0001e2000c101124 */
[----:B------:R-:W-:Y:S05]  /*ee00*/  @P5 BRA `(.L_x_596) ;  /* 0x00000000000c5947 */ /* 0x000fea0003800000 */
[----:B------:R-:W3:Y:S02]  /*ee10*/  LDG.E.U8 R16, desc[UR36][R20.64+0x170] ;  /* 0x0001702414107981 */ /* 0x000ee4000c1e1100 */
[----:B---3--:R-:W-:-:S05]  /*ee20*/  PRMT R3, R16, 0x8880, RZ ;  /* 0x0000888010037816 */ /* 0x008fca00000000ff */
[----:B------:R-:W-:-:S07]  /*ee30*/  IMAD R2, R3, R18, RZ ;  /* 0x0000001203027224 */ /* 0x000fce00078e02ff */
.L_x_596:
[----:B------:R-:W-:Y:S05]  /*ee40*/  BSYNC B1 ;  /* 0x0000000000017941 */ /* 0x000fea0003800000 */
.L_x_595:
[----:B------:R-:W-:Y:S01]  /*ee50*/  ISETP.LT.OR P4, PT, R0, 0x172, !P0 ;  /* 0x000001720000780c */ /* 0x000fe20004781670 */
[----:B---3--:R-:W-:Y:S01]  /*ee60*/  @!P5 IMAD R3, R210, R17, R2 ;  /* 0x00000011d203d224 */ /* 0x008fe200078e0202 */
[----:B------:R-:W-:Y:S04]  /*ee70*/  BSSY B1, `(.L_x_597) ;  /* 0x0000008000017945 */ /* 0x000fe80003800000 */
[----:B------:R3:W-:Y:S01]  /*ee80*/  @!P5 STG.E.U8 desc[UR36][R10.64+0x170], R3 ;  /* 0x000170030a00d986 */ /* 0x0007e2000c101124 */
[C---:B------:R-:W-:Y:S02]  /*ee90*/  ISETP.LT.OR P5, PT, R0.reuse, 0x179, !P3 ;  /* 0x000001790000780c */ /* 0x040fe40005fa1670 */
[----:B------:R-:W-:-:S04]  /*eea0*/  ISETP.LT.OR P3, PT, R0, 0x17a, !P3 ;  /* 0x0000017a0000780c */ /* 0x000fc80005f61670 */
[----:B------:R-:W-:Y:S09]  /*eeb0*/  @P4 BRA `(.L_x_598) ;  /* 0x00000000000c4947 */ /* 0x000ff20003800000 */
[----:B------:R-:W3:Y:S02]  /*eec0*/  LDG.E.U8 R16, desc[UR36][R20.64+0x171] ;  /* 0x0001712414107981 */ /* 0x000ee4000c1e1100 */
[----:B---3--:R-:W-:-:S05]  /*eed0*/  PRMT R3, R16, 0x8880, RZ ;  /* 0x0000888010037816 */ /* 0x008fca00000000ff */
[----:B------:R-:W-:-:S07]  /*eee0*/  IMAD R2, R3, R18, RZ ;  /* 0x0000001203027224 */ /* 0x000fce00078e02ff */
.L_x_598:
[----:B------:R-:W-:Y:S05]  /*eef0*/  BSYNC B1 ;  /* 0x0000000000017941 */ /* 0x000fea0003800000 */
.L_x_597:
[----:B------:R-:W-:Y:S01]  /*ef00*/  @!P4 IMAD R211, R211, R17, R2 ;  /* 0x00000011d3d3c224 */ /* 0x000fe200078e0202 */
[----:B------:R-:W-:Y:S04]  /*ef10*/  BSSY B1, `(.L_x_599) ;  /* 0x0000006000017945 */ /* 0x000fe80003800000 */
[----:B------:R0:W-:Y:S01]  /*ef20*/  @!P4 STG.E.U8 desc[UR36][R10.64+0x171], R211 ;  /* 0x000171d30a00c986 */ /* 0x0001e2000c101124 */
[----:B------:R-:W-:Y:S05]  /*ef30*/  @P5 BRA `(.L_x_600) ;  /* 0x00000000000c5947 */ /* 0x000fea0003800000 */
[----:B------:R-:W3:Y:S02]  /*ef40*/  LDG.E.U8 R16, desc[UR36][R22.64+0x178] ;  /* 0x0001782416107981 */ /* 0x000ee4000c1e1100 */
[----:B---3--:R-:W-:-:S05]  /*ef50*/  PRMT R3, R16, 0x8880, RZ ;  /* 0x0000888010037816 */ /* 0x008fca00000000ff */
[----:B------:R-:W-:-:S07]  /*ef60*/  IMAD R2, R3, R18, RZ ;  /* 0x0000001203027224 */ /* 0x000fce00078e02ff */
.L_x_600:
[----:B------:R-:W-:Y:S05]  /*ef70*/  BSYNC B1 ;  /* 0x0000000000017941 */ /* 0x000fea0003800000 */
.L_x_599:
[----:B---3--:R-:W-:Y:S01]  /*ef80*/  @!P5 IMAD R3, R212, R17, R2 ;  /* 0x00000011d403d224 */ /* 0x008fe200078e0202 */
[----:B------:R-:W-:Y:S04]  /*ef90*/  BSSY B1, `(.L_x_601) ;  /* 0x0000006000017945 */ /* 0x000fe80003800000 */
[----:B------:R3:W-:Y:S01]  /*efa0*/  @!P5 STG.E.U8 desc[UR36][R4.64+0x178], R3 ;  /* 0x000178030400d986 */ /* 0x0007e2000c101124 */
[----:B------:R-:W-:Y:S05]  /*efb0*/  @P3 BRA `(.L_x_602) ;  /* 0x00000000000c3947 */ /* 0x000fea0003800000 */
[----:B------:R-:W3:Y:S02]  /*efc0*/  LDG.E.U8 R16, desc[UR36][R22.64+0x179] ;  /* 0x0001792416107981 */ /* 0x000ee4000c1e1100 */
[----:B---3--:R-:W-:-:S05]  /*efd0*/  PRMT R3, R16, 0x8880, RZ ;  /* 0x0000888010037816 */ /* 0x008fca00000000ff */
[----:B------:R-:W-:-:S07]  /*efe0*/  IMAD R2, R3, R18, RZ ;  /* 0x0000001203027224 */ /* 0x000fce00078e02ff */
.L_x_602:
[----:B------:R-:W-:Y:S05]  /*eff0*/  BSYNC B1 ;  /* 0x0000000000017941 */ /* 0x000fea0003800000 */
.L_x_601:
[C---:B------:R-:W-:Y:S01]  /*f000*/  ISETP.LT.OR P4, PT, R0.reuse, 0x179, !P0 ;  /* 0x000001790000780c */ /* 0x040fe20004781670 */
[----:B------:R-:W-:Y:S01]  /*f010*/  @!P3 IMAD R213, R213, R17, R2 ;  /* 0x00000011d5d5b224 */ /* 0x000fe200078e0202 */
[----:B------:R-:W-:Y:S01]  /*f020*/  BSSY B1, `(.L_x_603) ;  /* 0x0000009000017945 */ /* 0x000fe20003800000 */
[C---:B------:R-:W-:Y:S02]  /*f030*/  ISETP.LT.OR P0, PT, R0.reuse, 0x17a, !P0 ;  /* 0x0000017a0000780c */ /* 0x040fe40004701670 */
[C---:B------:R-:W-:Y:S01]  /*f040*/  ISETP.LT.OR P5, PT, R0.reuse, 0xc1, !P1 ;  /* 0x000000c10000780c */ /* 0x040fe20004fa1670 */
[----:B------:R0:W-:Y:S01]  /*f050*/  @!P3 STG.E.U8 desc[UR36][R4.64+0x179], R213 ;  /* 0x000179d50400b986 */ /* 0x0001e2000c101124 */
[----:B------:R-:W-:-:S06]  /*f060*/  ISETP.LT.OR P3, PT, R0, 0xc2, !P1 ;  /* 0x000000c20000780c */ /* 0x000fcc0004f61670 */
[----:B------:R-:W-:Y:S07]  /*f070*/  @P4 BRA `(.L_x_604) ;  /* 0x00000000000c4947 */ /* 0x000fee0003800000 */
[----:B------:R-:W3:Y:S02]  /*f080*/  LDG.E.U8 R16, desc[UR36][R20.64+0x178] ;  /* 0x0001782414107981 */ /* 0x000ee4000c1e1100 */
[----:B---3--:R-:W-:-:S05]  /*f090*/  PRMT R3, R16, 0x8880, RZ ;  /* 0x0000888010037816 */ /* 0x008fca00000000ff */
[----:B------:R-:W-:-:S07]  /*f0a0*/  IMAD R2, R3, R18, RZ ;  /* 0x0000001203027224 */ /* 0x000fce00078e02ff */
.L_x_604:
[----:B------:R-:W-:Y:S05]  /*f0b0*/  BSYNC B1 ;  /* 0x0000000000017941 */ /* 0x000fea0003800000 */
.L_x_603:
[----:B---3--:R-:W-:Y:S01]  /*f0c0*/  @!P4 IMAD R3, R214, R17, R2 ;  /* 0x00000011d603c224 */ /* 0x008fe200078e0202 */
[----:B------:R-:W-:Y:S04]  /*f0d0*/  BSSY B1, `(.L_x_605) ;  /* 0x0000006000017945 */ /* 0x000fe80003800000 */
[----:B------:R3:W-:Y:S01]  /*f0e0*/  @!P4 STG.E.U8 desc[UR36][R10.64+0x178], R3 ;  /* 0x000178030a00c986 */ /* 0x0007e2000c101124 */
[----:B------:R-:W-:Y:S05]  /*f0f0*/  @P0 BRA `(.L_x_606) ;  /* 0x00000000000c0947 */ /* 0x000fea0003800000 */
[----:B------:R-:W3:Y:S02]  /*f100*/  LDG.E.U8 R16, desc[UR36][R20.64+0x179] ;  /* 0x0001792414107981 */ /* 0x000ee4000c1e1100 */
[----:B---3--:R-:W-:-:S05]  /*f110*/  PRMT R3, R16, 0x8880, RZ ;  /* 0x0000888010037816 */ /* 0x008fca00000000ff */
[----:B------:R-:W-:-:S07]  /*f120*/  IMAD R2, R3, R18, RZ ;  /* 0x0000001203027224 */ /* 0x000fce00078e02ff */
.L_x_606:
[----:B------:R-:W-:Y:S05]  /*f130*/  BSYNC B1 ;  /* 0x0000000000017941 */ /* 0x000fea0003800000 */
.L_x_605:
[----:B------:R-:W-:Y:S01]  /*f140*/  @!P0 IMAD R215, R215, R17, R2 ;  /* 0x00000011d7d78224 */ /* 0x000fe200078e0202 */
[----:B------:R-:W-:Y:S04]  /*f150*/  BSSY B1, `(.L_x_607) ;  /* 0x0000006000017945 */ /* 0x000fe80003800000 */
[----:B------:R0:W-:Y:S01]  /*f160*/  @!P0 STG.E.U8 desc[UR36][R10.64+0x179], R215 ;  /* 0x000179d70a008986 */ /* 0x0001e2000c101124 */
[----:B------:R-:W-:Y:S05]  /*f170*/  @P5 BRA `(.L_x_608) ;  /* 0x00000000000c5947 */ /* 0x000fea0003800000 */
[----:B------:R-:W3:Y:S02]  /*f180*/  LDG.E.U8 R16, desc[UR36][R14.64+0xc0] ;  /* 0x0000c0240e107981 */ /* 0x000ee4000c1e1100 */
[----:B---3--:R-:W-:-:S05]  /*f190*/  PRMT R3, R16, 0x8880, RZ ;  /* 0x0000888010037816 */ /* 0x008fca00000000ff */
[----:B------:R-:W-:-:S07]  /*f1a0*/  IMAD R2, R3, R18, RZ ;  /* 0x0000001203027224 */ /* 0x000fce00078e02ff */
.L_x_608:
[----:B------:R-:W-:Y:S05]  /*f1b0*/  BSYNC B1 ;  /* 0x0000000000017941 */ /* 0x000fea0003800000 */
.L_x_607:
[----:B---3--:R-:W-:Y:S01]  /*f1c0*/  @!P5 IMAD R3, R24, R17, R2 ;  /* 0x000000111803d224 */ /* 0x008fe200078e0202 */
[----:B------:R-:W-:Y:S04]  /*f1d0*/  BSSY B1, `(.L_x_609) ;  /* 0x0000006000017945 */ /* 0x000fe80003800000 */
[----:B------:R3:W-:Y:S01]  /*f1e0*/  @!P5 STG.E.U8 desc[UR36][R6.64+0xc0], R3 ;  /* 0x0000c0030600d986 */ /* 0x0007e2000c101124 */
[----:B------:R-:W-:Y:S05]  /*f1f0*/  @P3 BRA `(.L_x_610) ;  /* 0x00000000000c3947 */ /* 0x000fea0003800000 */
[----:B------:R-:W3:Y:S02]  /*f200*/  LDG.E.U8 R16, desc[UR36][R14.64+0xc1] ;  /* 0x0000c1240e107981 */ /* 0x000ee4000c1e1100 */
[----:B---3--:R-:W-:-:S05]  /*f210*/  PRMT R3, R16, 0x8880, RZ ;  /* 0x0000888010037816 */ /* 0x008fca00000000ff */
[----:B------:R-:W-:-:S07]  /*f220*/  IMAD R2, R3, R18, RZ ;  /* 0x0000001203027224 */ /* 0x000fce00078e02ff */
.L_x_610:
[----:B------:R-:W-:Y:S05]  /*f230*/  BSYNC B1 ;  /* 0x0000000000017941 */ /* 0x000fea0003800000 */
.L_x_609:
        /* <DEDUP_REMOVED lines=11> */
.L_x_612:
[----:B------:R-:W-:Y:S05]  /*f2f0*/  BSYNC B1 ;  /* 0x0000000000017941 */ /* 0x000fea0003800000 */
.L_x_611:
[----:B---3--:R-:W-:Y:S01]  /*f300*/  @!P5 IMAD R3, R26, R17, R2 ;  /* 0x000000111a03d224 */ /* 0x008fe200078e0202 */
[----:B------:R-:W-:Y:S04]  /*f310*/  BSSY B1, `(.L_x_613) ;  /* 0x0000006000017945 */ /* 0x000fe80003800000 */
[----:B------:R3:W-:Y:S01]  /*f320*/  @!P5 STG.E.U8 desc[UR36][R8.64+0xc0], R3 ;  /* 0x0000c0030800d986 */ /* 0x0007e2000c101124 */
[----:B------:R-:W-:Y:S05]  /*f330*/  @P4 BRA `(.L_x_614) ;  /* 0x00000000000c4947 */ /* 0x000fea0003800000 */
[----:B------:R-:W3:Y:S02]  /*f340*/  LDG.E.U8 R16, desc[UR36][R12.64+0xc1] ;  /* 0x0000c1240c107981 */ /* 0x000ee4000c1e1100 */
[----:B---3--:R-:W-:-:S05]  /*f350*/  PRMT R3, R16, 0x8880, RZ ;  /* 0x0000888010037816 */ /* 0x008fca00000000ff */
[----:B------:R-:W-:-:S07]  /*f360*/  IMAD R2, R3, R18, RZ ;  /* 0x0000001203027224 */ /* 0x000fce00078e02ff */
.L_x_614:
[----:B------:R-:W-:Y:S05]  /*f370*/  BSYNC B1 ;  /* 0x0000000000017941 */ /* 0x000fea0003800000 */
.L_x_613:
[----:B------:R-:W-:Y:S01]  /*f380*/  @!P4 IMAD R27, R27, R17, R2 ;  /* 0x000000111b1bc224 */ /* 0x000fe200078e0202 */
[----:B------:R-:W-:Y:S04]  /*f390*/  BSSY B1, `(.L_x_615) ;  /* 0x0000006000017945 */ /* 0x000fe80003800000 */
[----:B------:R0:W-:Y:S01]  /*f3a0*/  @!P4 STG.E.U8 desc[UR36][R8.64+0xc1], R27 ;  /* 0x0000c11b0800c986 */ /* 0x0001e2000c101124 */
[----:B------:R-:W-:Y:S05]  /*f3b0*/  @P3 BRA `(.L_x_616) ;  /* 0x00000000000c3947 */ /* 0x000fea0003800000 */
[----:B------:R-:W3:Y:S02]  /*f3c0*/  LDG.E.U8 R16, desc[UR36][R14.64+0xc8] ;  /* 0x0000c8240e107981 */ /* 0x000ee4000c1e1100 */
[----:B---3--:R-:W-:-:S05]  /*f3d0*/  PRMT R3, R16, 0x8880, RZ ;  /* 0x0000888010037816 */ /* 0x008fca00000000ff */
[----:B------:R-:W-:-:S07]  /*f3e0*/  IMAD R2, R3, R18, RZ ;  /* 0x0000001203027224 */ /* 0x000fce00078e02ff */
.L_x_616:
[----:B------:R-:W-:Y:S05]  /*f3f0*/  BSYNC B1 ;  /* 0x0000000000017941 */ /* 0x000fea0003800000 */
.L_x_615:
[----:B---3--:R-:W-:Y:S01]  /*f400*/  @!P3 IMAD R3, R28, R17, R2 ;  /* 0x000000111c03b224 */ /* 0x008fe200078e0202 */
[----:B------:R-:W-:Y:S04]  /*f410*/  BSSY B1, `(.L_x_617) ;  /* 0x0000006000017945 */ /* 0x000fe80003800000 */
[----:B------:R3:W-:Y:S01]  /*f420*/  @!P3 STG.E.U8 desc[UR36][R6.64+0xc8], R3 ;  /* 0x0000c8030600b986 */ /* 0x0007e2000c101124 */
[----:B------:R-:W-:Y:S05]  /*f430*/  @P0 BRA `(.L_x_618) ;  /* 0x00000000000c0947 */ /* 0x000fea0003800000 */
[----:B------:R-:W3:Y:S02]  /*f440*/  LDG.E.U8 R16, desc[UR36][R14.64+0xc9] ;  /* 0x0000c9240e107981 */ /* 0x000ee4000c1e1100 */
[----:B---3--:R-:W-:-:S05]  /*f450*/  PRMT R3, R16, 0x8880, RZ ;  /* 0x0000888010037816 */ /* 0x008fca00000000ff */
[----:B------:R-:W-:-:S07]  /*f460*/  IMAD R2, R3, R18, RZ ;  /* 0x0000001203027224 */ /* 0x000fce00078e02ff */
.L_x_618:
[----:B------:R-:W-:Y:S05]  /*f470*/  BSYNC B1 ;  /* 0x0000000000017941 */ /* 0x000fea0003800000 */
.L_x_617:
        /* <DEDUP_REMOVED lines=11> */
.L_x_620:
[----:B------:R-:W-:Y:S05]  /*f530*/  BSYNC B1 ;  /* 0x0000000000017941 */ /* 0x000fea0003800000 */
.L_x_619:
[----:B---3--:R-:W-:Y:S01]  /*f540*/  @!P4 IMAD R3, R30, R17, R2 ;  /* 0x000000111e03c224 */ /* 0x008fe200078e0202 */
[----:B------:R-:W-:Y:S04]  /*f550*/  BSSY B1, `(.L_x_621) ;  /* 0x0000006000017945 */ /* 0x000fe80003800000 */
[----:B------:R3:W-:Y:S01]  /*f560*/  @!P4 STG.E.U8 desc[UR36][R8.64+0xc8], R3 ;  /* 0x0000c8030800c986 */ /* 0x0007e2000c101124 */
[----:B------:R-:W-:Y:S05]  /*f570*/  @P3 BRA `(.L_x_622) ;  /* 0x00000000000c3947 */ /* 0x000fea0003800000 */
[----:B------:R-:W3:Y:S02]  /*f580*/  LDG.E.U8 R16, desc[UR36][R12.64+0xc9] ;  /* 0x0000c9240c107981 */ /* 0x000ee4000c1e1100 */
[----:B---3--:R-:W-:-:S05]  /*f590*/  PRMT R3, R16, 0x8880, RZ ;  /* 0x0000888010037816 */ /* 0x008fca00000000ff */
[----:B------:R-:W-:-:S07]  /*f5a0*/  IMAD R2, R3, R18, RZ ;  /* 0x0000001203027224 */ /* 0x000fce00078e02ff */
.L_x_622:
[----:B------:R-:W-:Y:S05]  /*f5b0*/  BSYNC B1 ;  /* 0x0000000000017941 */ /* 0x000fea0003800000 */
.L_x_621:
[----:B------:R-:W-:Y:S01]  /*f5c0*/  @!P3 IMAD R31, R31, R17, R2 ;  /* 0x000000111f1fb224 */ /* 0x000fe200078e0202 */
[----:B------:R-:W-:Y:S04]  /*f5d0*/  BSSY B1, `(.L_x_623) ;  /* 0x0000006000017945 */ /* 0x000fe80003800000 */
[----:B------:R0:W-:Y:S01]  /*f5e0*/  @!P3 STG.E.U8 desc[UR36][R8.64+0xc9], R31 ;  /* 0x0000c91f0800b986 */ /* 0x0001e2000c101124 */
[----:B------:R-:W-:Y:S05]  /*f5f0*/  @P5 BRA `(.L_x_624) ;  /* 0x00000000000c5947 */ /* 0x000fea0003800000 */
[----:B------:R-:W3:Y:S02]  /*f600*/  LDG.E.U8 R16, desc[UR36][R14.64+0xd0] ;  /* 0x0000d0240e107981 */ /* 0x000ee4000c1e1100 */
[----:B---3--:R-:W-:-:S05]  /*f610*/  PRMT R3, R16, 0x8880, RZ ;  /* 0x0000888010037816 */ /* 0x008fca00000000ff */
[----:B------:R-:W-:-:S07]  /*f620*/  IMAD R2, R3, R18, RZ ;  /* 0x0000001203027224 */ /* 0x000fce00078e02ff */
.L_x_624:
[----:B------:R-:W-:Y:S05]  /*f630*/  BSYNC B1 ;  /* 0x0000000000017941 */ /* 0x000fea0003800000 */
.L_x_623:
[----:B---3--:R-:W-:Y:S01]  /*f640*/  @!P5 IMAD R3, R32, R17, R2 ;  /* 0x000000112003d224 */ /* 0x008fe200078e0202 */
[----:B------:R-:W-:Y:S04]  /*f650*/  BSSY B1, `(.L_x_625) ;  /* 0x0000006000017945 */ /* 0x000fe80003800000 */
[----:B------:R3:W-:Y:S01]  /*f660*/  @!P5 STG.E.U8 desc[UR36][R6.64+0xd0], R3 ;  /* 0x0000d0030600d986 */ /* 0x0007e2000c101124 */
[----:B------:R-:W-:Y:S05]  /*f670*/  @P0 BRA `(.L_x_626) ;  /* 0x00000000000c0947 */ /* 0x000fea0003800000 */
[----:B------:R-:W3:Y:S02]  /*f680*/  LDG.E.U8 R16, desc[UR36][R14.64+0xd1] ;  /* 0x0000d1240e107981 */ /* 0x000ee4000c1e1100 */
[----:B---3--:R-:W-:-:S05]  /*f690*/  PRMT R3, R16, 0x8880, RZ ;  /* 0x0000888010037816 */ /* 0x008fca00000000ff */
[----:B------:R-:W-:-:S07]  /*f6a0*/  IMAD R2, R3, R18, RZ ;  /* 0x0000001203027224 */ /* 0x000fce00078e02ff */
.L_x_626:
[----:B------:R-:W-:Y:S05]  /*f6b0*/  BSYNC B1 ;  /* 0x0000000000017941 */ /* 0x000fea0003800000 */
.L_x_625:
        /* <DEDUP_REMOVED lines=11> */
.L_x_628:
[----:B------:R-:W-:Y:S05]  /*f770*/  BSYNC B1 ;  /* 0x0000000000017941 */ /* 0x000fea0003800000 */
.L_x_627:
[----:B---3--:R-:W-:Y:S01]  /*f780*/  @!P4 IMAD R3, R34, R17, R2 ;  /* 0x000000112203c224 */ /* 0x008fe200078e0202 */
[----:B------:R-:W-:Y:S04]  /*f790*/  BSSY B1, `(.L_x_629) ;  /* 0x0000006000017945 */ /* 0x000fe80003800000 */
[----:B------:R3:W-:Y:S01]  /*f7a0*/  @!P4 STG.E.U8 desc[UR36][R8.64+0xd0], R3 ;  /* 0x0000d0030800c986 */ /* 0x0007e2000c101124 */
[----:B------:R-:W-:Y:S05]  /*f7b0*/  @P3 BRA `(.L_x_630) ;  /* 0x00000000000c3947 */ /* 0x000fea0003800000 */
[----:B------:R-:W3:Y:S02]  /*f7c0*/  LDG.E.U8 R16, desc[UR36][R12.64+0xd1] ;  /* 0x0000d1240c107981 */ /* 0x000ee4000c1e1100 */
[----:B---3--:R-:W-:-:S05]  /*f7d0*/  PRMT R3, R16, 0x8880, RZ ;  /* 0x0000888010037816 */ /* 0x008fca00000000ff */
[----:B------:R-:W-:-:S07]  /*f7e0*/  IMAD R2, R3, R18, RZ ;  /* 0x0000001203027224 */ /* 0x000fce00078e02ff */
.L_x_630:
[----:B------:R-:W-:Y:S05]  /*f7f0*/  BSYNC B1 ;  /* 0x0000000000017941 */ /* 0x000fea0003800000 */
.L_x_629:
[----:B------:R-:W-:Y:S01]  /*f800*/  @!P3 IMAD R35, R35, R17, R2 ;  /* 0x000000112323b224 */ /* 0x000fe200078e0202 */
[----:B------:R-:W-:Y:S04]  /*f810*/  BSSY B1, `(.L_x_631) ;  /* 0x0000006000017945 */ /* 0x000fe80003800000 */
[----:B------:R0:W-:Y:S01]  /*f820*/  @!P3 STG.E.U8 desc[UR36][R8.64+0xd1], R35 ;  /* 0x0000d1230800b986 */ /* 0x0001e2000c101124 */
[----:B------:R-:W-:Y:S05]  /*f830*/  @P5 BRA `(.L_x_632) ;  /* 0x00000000000c5947 */ /* 0x000fea0003800000 */
[----:B------:R-:W3:Y:S02]  /*f840*/  LDG.E.U8 R16, desc[UR36][R14.64+0xd8] ;  /* 0x0000d8240e107981 */ /* 0x000ee4000c1e1100 */
[----:B---3--:R-:W-:-:S05]  /*f850*/  PRMT R3, R16, 0x8880, RZ ;  /* 0x0000888010037816 */ /* 0x008fca00000000ff */
[----:B------:R-:W-:-:S07]  /*f860*/  IMAD R2, R3, R18, RZ ;  /* 0x0000001203027224 */ /* 0x000fce00078e02ff */
.L_x_632:
[----:B------:R-:W-:Y:S05]  /*f870*/  BSYNC B1 ;  /* 0x0000000000017941 */ /* 0x000fea0003800000 */
.L_x_631:
[----:B---3--:R-:W-:Y:S01]  /*f880*/  @!P5 IMAD R3, R36, R17, R2 ;  /* 0x000000112403d224 */ /* 0x008fe200078e0202 */
[----:B------:R-:W-:Y:S04]  /*f890*/  BSSY B1, `(.L_x_633) ;  /* 0x0000006000017945 */ /* 0x000fe80003800000 */
[----:B------:R3:W-:Y:S01]  /*f8a0*/  @!P5 STG.E.U8 desc[UR36][R6.64+0xd8], R3 ;  /* 0x0000d8030600d986 */ /* 0x0007e2000c101124 */
[----:B------:R-:W-:Y:S05]  /*f8b0*/  @P0 BRA `(.L_x_634) ;  /* 0x00000000000c0947 */ /* 0x000fea0003800000 */
[----:B------:R-:W3:Y:S02]  /*f8c0*/  LDG.E.U8 R16, desc[UR36][R14.64+0xd9] ;  /* 0x0000d9240e107981 */ /* 0x000ee4000c1e1100 */
[----:B---3--:R-:W-:-:S05]  /*f8d0*/  PRMT R3, R16, 0x8880, RZ ;  /* 0x0000888010037816 */ /* 0x008fca00000000ff */
[----:B------:R-:W-:-:S07]  /*f8e0*/  IMAD R2, R3, R18, RZ ;  /* 0x0000001203027224 */ /* 0x000fce00078e02ff */
.L_x_634:
[----:B------:R-:W-:Y:S05]  /*f8f0*/  BSYNC B1 ;  /* 0x0000000000017941 */ /* 0x000fea0003800000 */
.L_x_633:
        /* <DEDUP_REMOVED lines=11> */
.L_x_636:
[----:B------:R-:W-:Y:S05]  /*f9b0*/  BSYNC B1 ;  /* 0x0000000000017941 */ /* 0x000fea0003800000 */
.L_x_635:
[----:B---3--:R-:W-:Y:S01]  /*f9c0*/  @!P4 IMAD R3, R38, R17, R2 ;  /* 0x000000112603c224 */ /* 0x008fe200078e0202 */
[----:B------:R-:W-:Y:S04]  /*f9d0*/  BSSY B1, `(.L_x_637) ;  /* 0x0000006000017945 */ /* 0x000fe80003800000 */
[----:B------:R3:W-:Y:S01]  /*f9e0*/  @!P4 STG.E.U8 desc[UR36][R8.64+0xd8], R3 ;  /* 0x0000d8030800c986 */ /* 0x0007e2000c101124 */
[----:B------:R-:W-:Y:S05]  /*f9f0*/  @P3 BRA `(.L_x_638) ;  /* 0x00000000000c3947 */ /* 0x000fea0003800000 */
[----:B------:R-:W3:Y:S02]  /*fa00*/  LDG.E.U8 R16, desc[UR36][R12.64+0xd9] ;  /* 0x0000d9240c107981 */ /* 0x000ee4000c1e1100 */
[----:B---3--:R-:W-:-:S05]  /*fa10*/  PRMT R3, R16, 0x8880, RZ ;  /* 0x0000888010037816 */ /* 0x008fca00000000ff */
[----:B------:R-:W-:-:S07]  /*fa20*/  IMAD R2, R3, R18, RZ ;  /* 0x0000001203027224 */ /* 0x000fce00078e02ff */
.L_x_638:
[----:B------:R-:W-:Y:S05]  /*fa30*/  BSYNC B1 ;  /* 0x0000000000017941 */ /* 0x000fea0003800000 */
.L_x_637:
[----:B------:R-:W-:Y:S01]  /*fa40*/  @!P3 IMAD R39, R39, R17, R2 ;  /* 0x000000112727b224 */ /* 0x000fe200078e0202 */
[----:B------:R-:W-:Y:S04]  /*fa50*/  BSSY B1, `(.L_x_639) ;  /* 0x0000006000017945 */ /* 0x000fe80003800000 */
[----:B------:R0:W-:Y:S01]  /*fa60*/  @!P3 STG.E.U8 desc[UR36][R8.64+0xd9], R39 ;  /* 0x0000d9270800b986 */ /* 0x0001e2000c101124 */
[----:B------:R-:W-:Y:S05]  /*fa70*/  @P5 BRA `(.L_x_640) ;  /* 0x00000000000c5947 */ /* 0x000fea0003800000 */
[----:B------:R-:W3:Y:S02]  /*fa80*/  LDG.E.U8 R16, desc[UR36][R14.64+0xe0] ;  /* 0x0000e0240e107981 */ /* 0x000ee4000c1e1100 */
[----:B---3--:R-:W-:-:S05]  /*fa90*/  PRMT R3, R16, 0x8880, RZ ;  /* 0x0000888010037816 */ /* 0x008fca00000000ff */
[----:B------:R-:W-:-:S07]  /*faa0*/  IMAD R2, R3, R18, RZ ;  /* 0x0000001203027224 */ /* 0x000fce00078e02ff */
.L_x_640:
[----:B------:R-:W-:Y:S05]  /*fab0*/  BSYNC B1 ;  /* 0x0000000000017941 */ /* 0x000fea0003800000 */
.L_x_639:
[----:B---3--:R-:W-:Y:S01]  /*fac0*/  @!P5 IMAD R3, R40, R17, R2 ;  /* 0x000000112803d224 */ /* 0x008fe200078e0202 */
[----:B------:R-:W-:Y:S04]  /*fad0*/  BSSY B1, `(.L_x_641) ;  /* 0x0000006000017945 */ /* 0x000fe80003800000 */
[----:B------:R3:W-:Y:S01]  /*fae0*/  @!P5 STG.E.U8 desc[UR36][R6.64+0xe0], R3 ;  /* 0x0000e0030600d986 */ /* 0x0007e2000c101124 */
[----:B------:R-:W-:Y:S05]  /*faf0*/  @P0 BRA `(.L_x_642) ;  /* 0x00000000000c0947 */ /* 0x000fea0003800000 */
[----:B------:R-:W3:Y:S02]  /*fb00*/  LDG.E.U8 R16, desc[UR36][R14.64+0xe1] ;  /* 0x0000e1240e107981 */ /* 0x000ee4000c1e1100 */
[----:B---3--:R-:W-:-:S05]  /*fb10*/  PRMT R3, R16, 0x8880, RZ ;  /* 0x0000888010037816 */ /* 0x008fca00000000ff */
[----:B------:R-:W-:-:S07]  /*fb20*/  IMAD R2, R3, R18, RZ ;  /* 0x0000001203027224 */ /* 0x000fce00078e02ff */
.L_x_642:
[----:B------:R-:W-:Y:S05]  /*fb30*/  BSYNC B1 ;  /* 0x0000000000017941 */ /* 0x000fea0003800000 */
.L_x_641:
        /* <DEDUP_REMOVED lines=11> */
.L_x_644:
[----:B------:R-:W-:Y:S05]  /*fbf0*/  BSYNC B1 ;  /* 0x0000000000017941 */ /* 0x000fea0003800000 */
.L_x_643:
[----:B---3--:R-:W-:Y:S01]  /*fc00*/  @!P4 IMAD R3, R42, R17, R2 ;  /* 0x000000112a03c224 */ /* 0x008fe200078e0202 */
[----:B------:R-:W-:Y:S04]  /*fc10*/  BSSY B1, `(.L_x_645) ;  /* 0x0000006000017945 */ /* 0x000fe80003800000 */
[----:B------:R3:W-:Y:S01]  /*fc20*/  @!P4 STG.E.U8 desc[UR36][R8.64+0xe0], R3 ;  /* 0x0000e0030800c986 */ /* 0x0007e2000c101124 */
[----:B------:R-:W-:Y:S05]  /*fc30*/  @P3 BRA `(.L_x_646) ;  /* 0x00000000000c3947 */ /* 0x000fea0003800000 */
[----:B------:R-:W3:Y:S02]  /*fc40*/  LDG.E.U8 R16, desc[UR36][R12.64+0xe1] ;  /* 0x0000e1240c107981 */ /* 0x000ee4000c1e1100 */
[----:B---3--:R-:W-:-:S05]  /*fc50*/  PRMT R3, R16, 0x8880, RZ ;  /* 0x0000888010037816 */ /* 0x008fca00000000ff */
[----:B------:R-:W-:-:S07]  /*fc60*/  IMAD R2, R3, R18, RZ ;  /* 0x0000001203027224 */ /* 0x000fce00078e02ff */
.L_x_646:
[----:B------:R-:W-:Y:S05]  /*fc70*/  BSYNC B1 ;  /* 0x0000000000017941 */ /* 0x000fea0003800000 */
.L_x_645:
[----:B------:R-:W-:Y:S01]  /*fc80*/  @!P3 IMAD R43, R43, R17, R2 ;  /* 0x000000112b2bb224 */ /* 0x000fe200078e0202 */
[----:B------:R-:W-:Y:S04]  /*fc90*/  BSSY B1, `(.L_x_647) ;  /* 0x0000006000017945 */ /* 0x000fe80003800000 */
[----:B------:R0:W-:Y:S01]  /*fca0*/  @!P3 STG.E.U8 desc[UR36][R8.64+0xe1], R43 ;  /* 0x0000e12b0800b986 */ /* 0x0001e2000c101124 */
[----:B------:R-:W-:Y:S05]  /*fcb0*/  @P5 BRA `(.L_x_648) ;  /* 0x00000000000c5947 */ /* 0x000fea0003800000 */
[----:B------:R-:W3:Y:S02]  /*fcc0*/  LDG.E.U8 R16, desc[UR36][R14.64+0xe8] ;  /* 0x0000e8240e107981 */ /* 0x000ee4000c1e1100 */
[----:B---3--:R-:W-:-:S05]  /*fcd0*/  PRMT R3, R16, 0x8880, RZ ;  /* 0x0000888010037816 */ /* 0x008fca00000000ff */
[----:B------:R-:W-:-:S07]  /*fce0*/  IMAD R2, R3, R18, RZ ;  /* 0x0000001203027224 */ /* 0x000fce00078e02ff */
.L_x_648:
[----:B------:R-:W-:Y:S05]  /*fcf0*/  BSYNC B1 ;  /* 0x0000000000017941 */ /* 0x000fea0003800000 */
.L_x_647:
[----:B---3--:R-:W-:Y:S01]  /*fd00*/  @!P5 IMAD R3, R44, R17, R2 ;  /* 0x000000112c03d224 */ /* 0x008fe200078e0202 */
[----:B------:R-:W-:Y:S04]  /*fd10*/  BSSY B1, `(.L_x_649) ;  /* 0x0000006000017945 */ /* 0x000fe80003800000 */
[----:B------:R3:W-:Y:S01]  /*fd20*/  @!P5 STG.E.U8 desc[UR36][R6.64+0xe8], R3 ;  /* 0x0000e8030600d986 */ /* 0x0007e2000c101124 */
[----:B------:R-:W-:Y:S05]  /*fd30*/  @P0 BRA `(.L_x_650) ;  /* 0x00000000000c0947 */ /* 0x000fea0003800000 */
[----:B------:R-:W3:Y:S02]  /*fd40*/  LDG.E.U8 R16, desc[UR36][R14.64+0xe9] ;  /* 0x0000e9240e107981 */ /* 0x000ee4000c1e1100 */
[----:B---3--:R-:W-:-:S05]  /*fd50*/  PRMT R3, R16, 0x8880, RZ ;  /* 0x0000888010037816 */ /* 0x008fca00000000ff */
[----:B------:R-:W-:-:S07]  /*fd60*/  IMAD R2, R3, R18, RZ ;  /* 0x0000001203027224 */ /* 0x000fce00078e02ff */
.L_x_650:
[----:B------:R-:W-:Y:S05]  /*fd70*/  BSYNC B1 ;  /* 0x0000000000017941 */ /* 0x000fea0003800000 */
.L_x_649:
        /* <DEDUP_REMOVED lines=11> */
.L_x_652:
[----:B------:R-:W-:Y:S05]  /*fe30*/  BSYNC B1 ;  /* 0x0000000000017941 */ /* 0x000fea0003800000 */
.L_x_651:
[----:B---3--:R-:W-:Y:S01]  /*fe40*/  @!P4 IMAD R3, R46, R17, R2 ;  /* 0x000000112e03c224 */ /* 0x008fe200078e0202 */
[----:B------:R-:W-:Y:S04]  /*fe50*/  BSSY B1, `(.L_x_653) ;  /* 0x0000006000017945 */ /* 0x000fe80003800000 */
[----:B------:R3:W-:Y:S01]  /*fe60*/  @!P4 STG.E.U8 desc[UR36][R8.64+0xe8], R3 ;  /* 0x0000e8030800c986 */ /* 0x0007e2000c101124 */
[----:B------:R-:W-:Y:S05]  /*fe70*/  @P3 BRA `(.L_x_654) ;  /* 0x00000000000c3947 */ /* 0x000fea0003800000 */
[----:B------:R-:W3:Y:S02]  /*fe80*/  LDG.E.U8 R16, desc[UR36][R12.64+0xe9] ;  /* 0x0000e9240c107981 */ /* 0x000ee4000c1e1100 */
[----:B---3--:R-:W-:-:S05]  /*fe90*/  PRMT R3, R16, 0x8880, RZ ;  /* 0x0000888010037816 */ /* 0x008fca00000000ff */
[----:B------:R-:W-:-:S07]  /*fea0*/  IMAD R2, R3, R18, RZ ;  /* 0x0000001203027224 */ /* 0x000fce00078e02ff */
.L_x_654:
[----:B------:R-:W-:Y:S05]  /*feb0*/  BSYNC B1 ;  /* 0x0000000000017941 */ /* 0x000fea0003800000 */
.L_x_653:
[----:B------:R-:W-:Y:S01]  /*fec0*/  @!P3 IMAD R47, R47, R17, R2 ;  /* 0x000000112f2fb224 */ /* 0x000fe200078e0202 */
[----:B------:R-:W-:Y:S04]  /*fed0*/  BSSY B1, `(.L_x_655) ;  /* 0x0000006000017945 */ /* 0x000fe80003800000 */
[----:B------:R0:W-:Y:S01]  /*fee0*/  @!P3 STG.E.U8 desc[UR36][R8.64+0xe9], R47 ;  /* 0x0000e92f0800b986 */ /* 0x0001e2000c101124 */
[----:B------:R-:W-:Y:S05]  /*fef0*/  @P5 BRA `(.L_x_656) ;  /* 0x00000000000c5947 */ /* 0x000fea0003800000 */
[----:B------:R-:W3:Y:S02]  /*ff00*/  LDG.E.U8 R16, desc[UR36][R14.64+0xf0] ;  /* 0x0000f0240e107981 */ /* 0x000ee4000c1e1100 */
[----:B---3--:R-:W-:-:S05]  /*ff10*/  PRMT R3, R16, 0x8880, RZ ;  /* 0x0000888010037816 */ /* 0x008fca00000000ff */
[----:B------:R-:W-:-:S07]  /*ff20*/  IMAD R2, R3, R18, RZ ;  /* 0x0000001203027224 */ /* 0x000fce00078e02ff */
.L_x_656:
[----:B------:R-:W-:Y:S05]  /*ff30*/  BSYNC B1 ;  /* 0x0000000000017941 */ /* 0x000fea0003800000 */
.L_x_655:
[----:B---3--:R-:W-:Y:S01]  /*ff40*/  @!P5 IMAD R3, R48, R17, R2 ;  /* 0x000000113003d224 */ /* 0x008fe200078e0202 */
[----:B------:R-:W-:Y:S04]  /*ff50*/  BSSY B1, `(.L_x_657) ;  /* 0x0000006000017945 */ /* 0x000fe80003800000 */
[----:B------:R3:W-:Y:S01]  /*ff60*/  @!P5 STG.E.U8 desc[UR36][R6.64+0xf0], R3 ;  /* 0x0000f0030600d986 */ /* 0x0007e2000c101124 */
[----:B------:R-:W-:Y:S05]  /*ff70*/  @P0 BRA `(.L_x_658) ;  /* 0x00000000000c0947 */ /* 0x000fea0003800000 */
[----:B------:R-:W3:Y:S02]  /*ff80*/  LDG.E.U8 R16, desc[UR36][R14.64+0xf1] ;  /* 0x0000f1240e107981 */ /* 0x000ee4000c1e1100 */
[----:B---3--:R-:W-:-:S05]  /*ff90*/  PRMT R3, R16, 0x8880, RZ ;  /* 0x0000888010037816 */ /* 0x008fca00000000ff */
[----:B------:R-:W-:-:S07]  /*ffa0*/  IMAD R2, R3, R18, RZ ;  /* 0x0000001203027224 */ /* 0x000fce00078e02ff */
.L_x_658:
[----:B------:R-:W-:Y:S05]  /*ffb0*/  BSYNC B1 ;  /* 0x0000000000017941 */ /* 0x000fea0003800000 */
.L_x_657:
        /* <DEDUP_REMOVED lines=11> */
.L_x_660:
[----:B------:R-:W-:Y:S05]  /*10070*/  BSYNC B1 ;  /* 0x0000000000017941 */ /* 0x000fea0003800000 */
.L_x_659:
[----:B---3--:R-:W-:Y:S01]  /*10080*/  @!P4 IMAD R3, R50, R17, R2 ;  /* 0x000000113203c224 */ /* 0x008fe200078e0202 */
[----:B------:R-:W-:Y:S04]  /*10090*/  BSSY B1, `(.L_x_661) ;  /* 0x0000006000017945 */ /* 0x000fe80003800000 */
[----:B------:R3:W-:Y:S01]  /*100a0*/  @!P4 STG.E.U8 desc[UR36][R8.64+0xf0], R3 ;  /* 0x0000f0030800c986 */ /* 0x0007e2000c101124 */
[----:B------:R-:W-:Y:S05]  /*100b0*/  @P3 BRA `(.L_x_662) ;  /* 0x00000000000c3947 */ /* 0x000fea0003800000 */
[----:B------:R-:W3:Y:S02]  /*100c0*/  LDG.E.U8 R16, desc[UR36][R12.64+0xf1] ;  /* 0x0000f1240c107981 */ /* 0x000ee4000c1e1100 */
[----:B---3--:R-:W-:-:S05]  /*100d0*/  PRMT R3, R16, 0x8880, RZ ;  /* 0x0000888010037816 */ /* 0x008fca00000000ff */
[----:B------:R-:W-:-:S07]  /*100e0*/  IMAD R2, R3, R18, RZ ;  /* 0x0000001203027224 */ /* 0x000fce00078e02ff */
.L_x_662:
[----:B------:R-:W-:Y:S05]  /*100f0*/  BSYNC B1 ;  /* 0x0000000000017941 */ /* 0x000fea0003800000 */
.L_x_661:
[----:B------:R-:W-:Y:S01]  /*10100*/  @!P3 IMAD R51, R51, R17, R2 ;  /* 0x000000113333b224 */ /* 0x000fe200078e0202 */
[----:B------:R-:W-:Y:S04]  /*10110*/  BSSY B1, `(.L_x_663) ;  /* 0x0000006000017945 */ /* 0x000fe80003800000 */
[----:B------:R0:W-:Y:S01]  /*10120*/  @!P3 STG.E.U8 desc[UR36][R8.64+0xf1], R51 ;  /* 0x0000f1330800b986 */ /* 0x0001e2000c101124 */
[----:B------:R-:W-:Y:S05]  /*10130*/  @P5 BRA `(.L_x_664) ;  /* 0x00000000000c5947 */ /* 0x000fea0003800000 */
[----:B------:R-:W3:Y:S02]  /*10140*/  LDG.E.U8 R16, desc[UR36][R14.64+0xf8] ;  /* 0x0000f8240e107981 */ /* 0x000ee4000c1e1100 */
[----:B---3--:R-:W-:-:S05]  /*10150*/  PRMT R3, R16, 0x8880, RZ ;  /* 0x0000888010037816 */ /* 0x008fca00000000ff */
[----:B------:R-:W-:-:S07]  /*10160*/  IMAD R2, R3, R18, RZ ;  /* 0x0000001203027224 */ /* 0x000fce00078e02ff */
.L_x_664:
[----:B------:R-:W-:Y:S05]  /*10170*/  BSYNC B1 ;  /* 0x0000000000017941 */ /* 0x000fea0003800000 */
.L_x_663:
[----:B---3--:R-:W-:Y:S01]  /*10180*/  @!P5 IMAD R3, R52, R17, R2 ;  /* 0x000000113403d224 */ /* 0x008fe200078e0202 */
[----:B------:R-:W-:Y:S04]  /*10190*/  BSSY B1, `(.L_x_665) ;  /* 0x0000006000017945 */ /* 0x000fe80003800000 */
[----:B------:R3:W-:Y:S01]  /*101a0*/  @!P5 STG.E.U8 desc[UR36][R6.64+0xf8], R3 ;  /* 0x0000f8030600d986 */ /* 0x0007e2000c101124 */
[----:B------:R-:W-:Y:S05]  /*101b0*/  @P0 BRA `(.L_x_666) ;  /* 0x00000000000c0947 */ /* 0x000fea0003800000 */
[----:B------:R-:W3:Y:S02]  /*101c0*/  LDG.E.U8 R16, desc[UR36][R14.64+0xf9] ;  /* 0x0000f9240e107981 */ /* 0x000ee4000c1e1100 */
[----:B---3--:R-:W-:-:S05]  /*101d0*/  PRMT R3, R16, 0x8880, RZ ;  /* 0x0000888010037816 */ /* 0x008fca00000000ff */
[----:B------:R-:W-:-:S07]  /*101e0*/  IMAD R2, R3, R18, RZ ;  /* 0x0000001203027224 */ /* 0x000fce00078e02ff */
.L_x_666:
[----:B------:R-:W-:Y:S05]  /*101f0*/  BSYNC B1 ;  /* 0x0000000000017941 */ /* 0x000fea0003800000 */
.L_x_665:
        /* <DEDUP_REMOVED lines=11> */
.L_x_668:
[----:B------:R-:W-:Y:S05]  /*102b0*/  BSYNC B1 ;  /* 0x0000000000017941 */ /* 0x000fea0003800000 */
.L_x_667:
[----:B---3--:R-:W-:Y:S01]  /*102c0*/  @!P4 IMAD R3, R54, R17, R2 ;  /* 0x000000113603c224 */ /* 0x008fe200078e0202 */
[----:B------:R-:W-:Y:S04]  /*102d0*/  BSSY B1, `(.L_x_669) ;  /* 0x0000006000017945 */ /* 0x000fe80003800000 */
[----:B------:R3:W-:Y:S01]  /*102e0*/  @!P4 STG.E.U8 desc[UR36][R8.64+0xf8], R3 ;  /* 0x0000f8030800c986 */ /* 0x0007e2000c101124 */
[----:B------:R-:W-:Y:S05]  /*102f0*/  @P3 BRA `(.L_x_670) ;  /* 0x00000000000c3947 */ /* 0x000fea0003800000 */
[----:B------:R-:W3:Y:S02]  /*10300*/  LDG.E.U8 R16, desc[UR36][R12.64+0xf9] ;  /* 0x0000f9240c107981 */ /* 0x000ee4000c1e1100 */
[----:B---3--:R-:W-:-:S05]  /*10310*/  PRMT R3, R16, 0x8880, RZ ;  /* 0x0000888010037816 */ /* 0x008fca00000000ff */
[----:B------:R-:W-:-:S07]  /*10320*/  IMAD R2, R3, R18, RZ ;  /* 0x0000001203027224 */ /* 0x000fce00078e02ff */
.L_x_670:
[----:B------:R-:W-:Y:S05]  /*10330*/  BSYNC B1 ;  /* 0x0000000000017941 */ /* 0x000fea0003800000 */
.L_x_669:
[----:B------:R-:W-:Y:S01]  /*10340*/  @!P3 IMAD R55, R55, R17, R2 ;  /* 0x000000113737b224 */ /* 0x000fe200078e0202 */
[----:B------:R-:W-:Y:S04]  /*10350*/  BSSY B1, `(.L_x_671) ;  /* 0x0000006000017945 */ /* 0x000fe80003800000 */
[----:B------:R0:W-:Y:S01]  /*10360*/  @!P3 STG.E.U8 desc[UR36][R8.64+0xf9], R55 ;  /* 0x0000f9370800b986 */ /* 0x0001e2000c101124 */
[----:B------:R-:W-:Y:S05]  /*10370*/  @P5 BRA `(.L_x_672) ;  /* 0x00000000000c5947 */ /* 0x000fea0003800000 */
[----:B------:R-:W3:Y:S02]  /*10380*/  LDG.E.U8 R16, desc[UR36][R14.64+0x100] ;  /* 0x000100240e107981 */ /* 0x000ee4000c1e1100 */
[----:B---3--:R-:W-:-:S05]  /*10390*/  PRMT R3, R16, 0x8880, RZ ;  /* 0x0000888010037816 */ /* 0x008fca00000000ff */
[----:B------:R-:W-:-:S07]  /*103a0*/  IMAD R2, R3, R18, RZ ;  /* 0x0000001203027224 */ /* 0x000fce00078e02ff */
.L_x_672:
[----:B------:R-:W-:Y:S05]  /*103b0*/  BSYNC B1 ;  /* 0x0000000000017941 */ /* 0x000fea0003800000 */
.L_x_671:
[----:B---3--:R-:W-:Y:S01]  /*103c0*/  @!P5 IMAD R3, R56, R17, R2 ;  /* 0x000000113803d224 */ /* 0x008fe200078e0202 */
[----:B------:R-:W-:Y:S04]  /*103d0*/  BSSY B1, `(.L_x_673) ;  /* 0x0000006000017945 */ /* 0x000fe80003800000 */
[----:B------:R3:W-:Y:S01]  /*103e0*/  @!P5 STG.E.U8 desc[UR36][R6.64+0x100], R3 ;  /* 0x000100030600d986 */ /* 0x0007e2000c101124 */
[----:B------:R-:W-:Y:S05]  /*103f0*/  @P0 BRA `(.L_x_674) ;  /* 0x00000000000c0947 */ /* 0x000fea0003800000 */
[----:B------:R-:W3:Y:S02]  /*10400*/  LDG.E.U8 R16, desc[UR36][R14.64+0x101] ;  /* 0x000101240e107981 */ /* 0x000ee4000c1e1100 */
[----:B---3--:R-:W-:-:S05]  /*10410*/  PRMT R3, R16, 0x8880, RZ ;  /* 0x0000888010037816 */ /* 0x008fca00000000ff */
[----:B------:R-:W-:-:S07]  /*10420*/  IMAD R2, R3, R18, RZ ;  /* 0x0000001203027224 */ /* 0x000fce00078e02ff */
.L_x_674:
[----:B------:R-:W-:Y:S05]  /*10430*/  BSYNC B1 ;  /* 0x0000000000017941 */ /* 0x000fea0003800000 */
.L_x_673:
        /* <DEDUP_REMOVED lines=11> */
.L_x_676:
[----:B------:R-:W-:Y:S05]  /*104f0*/  BSYNC B1 ;  /* 0x0000000000017941 */ /* 0x000fea0003800000 */
.L_x_675:
[----:B---3--:R-:W-:Y:S01]  /*10500*/  @!P4 IMAD R3, R58, R17, R2 ;  /* 0x000000113a03c224 */ /* 0x008fe200078e0202 */
[----:B------:R-:W-:Y:S04]  /*10510*/  BSSY B1, `(.L_x_677) ;  /* 0x0000006000017945 */ /* 0x000fe80003800000 */
[----:B------:R3:W-:Y:S01]  /*10520*/  @!P4 STG.E.U8 desc[UR36][R8.64+0x100], R3 ;  /* 0x000100030800c986 */ /* 0x0007e2000c101124 */
[----:B------:R-:W-:Y:S05]  /*10530*/  @P3 BRA `(.L_x_678) ;  /* 0x00000000000c3947 */ /* 0x000fea0003800000 */
[----:B------:R-:W3:Y:S02]  /*10540*/  LDG.E.U8 R16, desc[UR36][R12.64+0x101] ;  /* 0x000101240c107981 */ /* 0x000ee4000c1e1100 */
[----:B---3--:R-:W-:-:S05]  /*10550*/  PRMT R3, R16, 0x8880, RZ ;  /* 0x0000888010037816 */ /* 0x008fca00000000ff */
[----:B------:R-:W-:-:S07]  /*10560*/  IMAD R2, R3, R18, RZ ;  /* 0x0000001203027224 */ /* 0x000fce00078e02ff */
.L_x_678:
[----:B------:R-:W-:Y:S05]  /*10570*/  BSYNC B1 ;  /* 0x0000000000017941 */ /* 0x000fea0003800000 */
.L_x_677:
[----:B------:R-:W-:Y:S01]  /*10580*/  @!P3 IMAD R59, R59, R17, R2 ;  /* 0x000000113b3bb224 */ /* 0x000fe200078e0202 */
[----:B------:R-:W-:Y:S04]  /*10590*/  BSSY B1, `(.L_x_679) ;  /* 0x0000006000017945 */ /* 0x000fe80003800000 */
[----:B------:R0:W-:Y:S01]  /*105a0*/  @!P3 STG.E.U8 desc[UR36][R8.64+0x101], R59 ;  /* 0x0001013b0800b986 */ /* 0x0001e2000c101124 */
[----:B------:R-:W-:Y:S05]  /*105b0*/  @P5 BRA `(.L_x_680) ;  /* 0x00000000000c5947 */ /* 0x000fea0003800000 */
[----:B------:R-:W3:Y:S02]  /*105c0*/  LDG.E.U8 R16, desc[UR36][R14.64+0x108] ;  /* 0x000108240e107981 */ /* 0x000ee4000c1e1100 */
[----:B---3--:R-:W-:-:S05]  /*105d0*/  PRMT R3, R16, 0x8880, RZ ;  /* 0x0000888010037816 */ /* 0x008fca00000000ff */
[----:B------:R-:W-:-:S07]  /*105e0*/  IMAD R2, R3, R18, RZ ;  /* 0x0000001203027224 */ /* 0x000fce00078e02ff */
.L_x_680:
[----:B------:R-:W-:Y:S05]  /*105f0*/  BSYNC B1 ;  /* 0x0000000000017941 */ /* 0x000fea0003800000 */
.L_x_679:
[----:B---3--:R-:W-:Y:S01]  /*10600*/  @!P5 IMAD R3, R60, R17, R2 ;  /* 0x000000113c03d224 */ /* 0x008fe200078e0202 */
[----:B------:R-:W-:Y:S04]  /*10610*/  BSSY B1, `(.L_x_681) ;  /* 0x0000006000017945 */ /* 0x000fe80003800000 */
[----:B------:R3:W-:Y:S01]  /*10620*/  @!P5 STG.E.U8 desc[UR36][R6.64+0x108], R3 ;  /* 0x000108030600d986 */ /* 0x0007e2000c101124 */
[----:B------:R-:W-:Y:S05]  /*10630*/  @P0 BRA `(.L_x_682) ;  /* 0x00000000000c0947 */ /* 0x000fea0003800000 */
[----:B------:R-:W3:Y:S02]  /*10640*/  LDG.E.U8 R16, desc[UR36][R14.64+0x109] ;  /* 0x000109240e107981 */ /* 0x000ee4000c1e1100 */
[----:B---3--:R-:W-:-:S05]  /*10650*/  PRMT R3, R16, 0x8880, RZ ;  /* 0x0000888010037816 */ /* 0x008fca00000000ff */
[----:B------:R-:W-:-:S07]  /*10660*/  IMAD R2, R3, R18, RZ ;  /* 0x0000001203027224 */ /* 0x000fce00078e02ff */
.L_x_682:
[----:B------:R-:W-:Y:S05]  /*10670*/  BSYNC B1 ;  /* 0x0000000000017941 */ /* 0x000fea0003800000 */
.L_x_681:
        /* <DEDUP_REMOVED lines=11> */
.L_x_684:
[----:B------:R-:W-:Y:S05]  /*10730*/  BSYNC B1 ;  /* 0x0000000000017941 */ /* 0x000fea0003800000 */
.L_x_683:
[----:B---3--:R-:W-:Y:S01]  /*10740*/  @!P4 IMAD R3, R62, R17, R2 ;  /* 0x000000113e03c224 */ /* 0x008fe200078e0202 */
[----:B------:R-:W-:Y:S04]  /*10750*/  BSSY B1, `(.L_x_685) ;  /* 0x0000006000017945 */ /* 0x000fe80003800000 */
[----:B------:R3:W-:Y:S01]  /*10760*/  @!P4 STG.E.U8 desc[UR36][R8.64+0x108], R3 ;  /* 0x000108030800c986 */ /* 0x0007e2000c101124 */
[----:B------:R-:W-:Y:S05]  /*10770*/  @P3 BRA `(.L_x_686) ;  /* 0x00000000000c3947 */ /* 0x000fea0003800000 */
[----:B------:R-:W3:Y:S02]  /*10780*/  LDG.E.U8 R16, desc[UR36][R12.64+0x109] ;  /* 0x000109240c107981 */ /* 0x000ee4000c1e1100 */
[----:B---3--:R-:W-:-:S05]  /*10790*/  PRMT R3, R16, 0x8880, RZ ;  /* 0x0000888010037816 */ /* 0x008fca00000000ff */
[----:B------:R-:W-:-:S07]  /*107a0*/  IMAD R2, R3, R18, RZ ;  /* 0x0000001203027224 */ /* 0x000fce00078e02ff */
.L_x_686:
[----:B------:R-:W-:Y:S05]  /*107b0*/  BSYNC B1 ;  /* 0x0000000000017941 */ /* 0x000fea0003800000 */
.L_x_685:
[----:B------:R-:W-:Y:S01]  /*107c0*/  @!P3 IMAD R63, R63, R17, R2 ;  /* 0x000000113f3fb224 */ /* 0x000fe200078e0202 */
[----:B------:R-:W-:Y:S04]  /*107d0*/  BSSY B1, `(.L_x_687) ;  /* 0x0000006000017945 */ /* 0x000fe80003800000 */
[----:B------:R0:W-:Y:S01]  /*107e0*/  @!P3 STG.E.U8 desc[UR36][R8.64+0x109], R63 ;  /* 0x0001093f0800b986 */ /* 0x0001e2000c101124 */
[----:B------:R-:W-:Y:S05]  /*107f0*/  @P5 BRA `(.L_x_688) ;  /* 0x00000000000c5947 */ /* 0x000fea0003800000 */
[----:B------:R-:W3:Y:S02]  /*10800*/  LDG.E.U8 R16, desc[UR36][R14.64+0x110] ;  /* 0x000110240e107981 */ /* 0x000ee4000c1e1100 */
[----:B---3--:R-:W-:-:S05]  /*10810*/  PRMT R3, R16, 0x8880, RZ ;  /* 0x0000888010037816 */ /* 0x008fca00000000ff */
[----:B------:R-:W-:-:S07]  /*10820*/  IMAD R2, R3, R18, RZ ;  /* 0x0000001203027224 */ /* 0x000fce00078e02ff */
.L_x_688:
[----:B------:R-:W-:Y:S05]  /*10830*/  BSYNC B1 ;  /* 0x0000000000017941 */ /* 0x000fea0003800000 */
.L_x_687:
[----:B---3--:R-:W-:Y:S01]  /*10840*/  @!P5 IMAD R3, R64, R17, R2 ;  /* 0x000000114003d224 */ /* 0x008fe200078e0202 */
[----:B------:R-:W-:Y:S04]  /*10850*/  BSSY B1, `(.L_x_689) ;  /* 0x0000006000017945 */ /* 0x000fe80003800000 */
[----:B------:R3:W-:Y:S01]  /*10860*/  @!P5 STG.E.U8 desc[UR36][R6.64+0x110], R3 ;  /* 0x000110030600d986 */ /* 0x0007e2000c101124 */
[----:B------:R-:W-:Y:S05]  /*10870*/  @P0 BRA `(.L_x_690) ;  /* 0x00000000000c0947 */ /* 0x000fea0003800000 */
[----:B------:R-:W3:Y:S02]  /*10880*/  LDG.E.U8 R16, desc[UR36][R14.64+0x111] ;  /* 0x000111240e107981 */ /* 0x000ee4000c1e1100 */
[----:B---3--:R-:W-:-:S05]  /*10890*/  PRMT R3, R16, 0x8880, RZ ;  /* 0x0000888010037816 */ /* 0x008fca00000000ff */
[----:B------:R-:W-:-:S07]  /*108a0*/  IMAD R2, R3, R18, RZ ;  /* 0x0000001203027224 */ /* 0x000fce00078e02ff */
.L_x_690:
[----:B------:R-:W-:Y:S05]  /*108b0*/  BSYNC B1 ;  /* 0x0000000000017941 */ /* 0x000fea0003800000 */
.L_x_689:
        /* <DEDUP_REMOVED lines=11> */
.L_x_692:
[----:B------:R-:W-:Y:S05]  /*10970*/  BSYNC B1 ;  /* 0x0000000000017941 */ /* 0x000fea0003800000 */
.L_x_691:
[----:B---3--:R-:W-:Y:S01]  /*10980*/  @!P4 IMAD R3, R66, R17, R2 ;  /* 0x000000114203c224 */ /* 0x008fe200078e0202 */
[----:B------:R-:W-:Y:S04]  /*10990*/  BSSY B1, `(.L_x_693) ;  /* 0x0000006000017945 */ /* 0x000fe80003800000 */
[----:B------:R3:W-:Y:S01]  /*109a0*/  @!P4 STG.E.U8 desc[UR36][R8.64+0x110], R3 ;  /* 0x000110030800c986 */ /* 0x0007e2000c101124 */
[----:B------:R-:W-:Y:S05]  /*109b0*/  @P3 BRA `(.L_x_694) ;  /* 0x00000000000c3947 */ /* 0x000fea0003800000 */
[----:B------:R-:W3:Y:S02]  /*109c0*/  LDG.E.U8 R16, desc[UR36][R12.64+0x111] ;  /* 0x000111240c107981 */ /* 0x000ee4000c1e1100 */
[----:B---3--:R-:W-:-:S05]  /*109d0*/  PRMT R3, R16, 0x8880, RZ ;  /* 0x0000888010037816 */ /* 0x008fca00000000ff */
[----:B------:R-:W-:-:S07]  /*109e0*/  IMAD R2, R3, R18, RZ ;  /* 0x0000001203027224 */ /* 0x000fce00078e02ff */
.L_x_694:
[----:B------:R-:W-:Y:S05]  /*109f0*/  BSYNC B1 ;  /* 0x0000000000017941 */ /* 0x000fea0003800000 */
.L_x_693:
[----:B------:R-:W-:Y:S01]  /*10a00*/  @!P3 IMAD R67, R67, R17, R2 ;  /* 0x000000114343b224 */ /* 0x000fe200078e0202 */
[----:B------:R-:W-:Y:S04]  /*10a10*/  BSSY B1, `(.L_x_695) ;  /* 0x0000006000017945 */ /* 0x000fe80003800000 */
[----:B------:R0:W-:Y:S01]  /*10a20*/  @!P3 STG.E.U8 desc[UR36][R8.64+0x111], R67 ;  /* 0x000111430800b986 */ /* 0x0001e2000c101124 */
[----:B------:R-:W-:Y:S05]  /*10a30*/  @P5 BRA `(.L_x_696) ;  /* 0x00000000000c5947 */ /* 0x000fea0003800000 */
[----:B------:R-:W3:Y:S02]  /*10a40*/  LDG.E.U8 R16, desc[UR36][R14.64+0x118] ;  /* 0x000118240e107981 */ /* 0x000ee4000c1e1100 */
[----:B---3--:R-:W-:-:S05]  /*10a50*/  PRMT R3, R16, 0x8880, RZ ;  /* 0x0000888010037816 */ /* 0x008fca00000000ff */
[----:B------:R-:W-:-:S07]  /*10a60*/  IMAD R2, R3, R18, RZ ;  /* 0x0000001203027224 */ /* 0x000fce00078e02ff */
.L_x_696:
[----:B------:R-:W-:Y:S05]  /*10a70*/  BSYNC B1 ;  /* 0x0000000000017941 */ /* 0x000fea0003800000 */
.L_x_695:
[----:B---3--:R-:W-:Y:S01]  /*10a80*/  @!P5 IMAD R3, R68, R17, R2 ;  /* 0x000000114403d224 */ /* 0x008fe200078e0202 */
[----:B------:R-:W-:Y:S04]  /*10a90*/  BSSY B1, `(.L_x_697) ;  /* 0x0000006000017945 */ /* 0x000fe80003800000 */
[----:B------:R3:W-:Y:S01]  /*10aa0*/  @!P5 STG.E.U8 desc[UR36][R6.64+0x118], R3 ;  /* 0x000118030600d986 */ /* 0x0007e2000c101124 */
[----:B------:R-:W-:Y:S05]  /*10ab0*/  @P0 BRA `(.L_x_698) ;  /* 0x00000000000c0947 */ /* 0x000fea0003800000 */
[----:B------:R-:W3:Y:S02]  /*10ac0*/  LDG.E.U8 R16, desc[UR36][R14.64+0x119] ;  /* 0x000119240e107981 */ /* 0x000ee4000c1e1100 */
[----:B---3--:R-:W-:-:S05]  /*10ad0*/  PRMT R3, R16, 0x8880, RZ ;  /* 0x0000888010037816 */ /* 0x008fca00000000ff */
[----:B------:R-:W-:-:S07]  /*10ae0*/  IMAD R2, R3, R18, RZ ;  /* 0x0000001203027224 */ /* 0x000fce00078e02ff */
.L_x_698:
[----:B------:R-:W-:Y:S05]  /*10af0*/  BSYNC B1 ;  /* 0x0000000000017941 */ /* 0x000fea0003800000 */
.L_x_697:
        /* <DEDUP_REMOVED lines=11> */
.L_x_700:
[----:B------:R-:W-:Y:S05]  /*10bb0*/  BSYNC B1 ;  /* 0x0000000000017941 */ /* 0x000fea0003800000 */
.L_x_699:
[----:B---3--:R-:W-:Y:S01]  /*10bc0*/  @!P4 IMAD R3, R70, R17, R2 ;  /* 0x000000114603c224 */ /* 0x008fe200078e0202 */
[----:B------:R-:W-:Y:S04]  /*10bd0*/  BSSY B1, `(.L_x_701) ;  /* 0x0000006000017945 */ /* 0x000fe80003800000 */
[----:B------:R3:W-:Y:S01]  /*10be0*/  @!P4 STG.E.U8 desc[UR36][R8.64+0x118], R3 ;  /* 0x000118030800c986 */ /* 0x0007e2000c101124 */
[----:B------:R-:W-:Y:S05]  /*10bf0*/  @P3 BRA `(.L_x_702) ;  /* 0x00000000000c3947 */ /* 0x000fea0003800000 */
[----:B------:R-:W3:Y:S02]  /*10c00*/  LDG.E.U8 R16, desc[UR36][R12.64+0x119] ;  /* 0x000119240c107981 */ /* 0x000ee4000c1e1100 */
[----:B---3--:R-:W-:-:S05]  /*10c10*/  PRMT R3, R16, 0x8880, RZ ;  /* 0x0000888010037816 */ /* 0x008fca00000000ff */
[----:B------:R-:W-:-:S07]  /*10c20*/  IMAD R2, R3, R18, RZ ;  /* 0x0000001203027224 */ /* 0x000fce00078e02ff */
.L_x_702:
[----:B------:R-:W-:Y:S05]  /*10c30*/  BSYNC B1 ;  /* 0x0000000000017941 */ /* 0x000fea0003800000 */
.L_x_701:
[----:B------:R-:W-:Y:S01]  /*10c40*/  @!P3 IMAD R71, R71, R17, R2 ;  /* 0x000000114747b224 */ /* 0x000fe200078e0202 */
[----:B------:R-:W-:Y:S04]  /*10c50*/  BSSY B1, `(.L_x_703) ;  /* 0x0000006000017945 */ /* 0x000fe80003800000 */
[----:B------:R0:W-:Y:S01]  /*10c60*/  @!P3 STG.E.U8 desc[UR36][R8.64+0x119], R71 ;  /* 0x000119470800b986 */ /* 0x0001e2000c101124 */
[----:B------:R-:W-:Y:S05]  /*10c70*/  @P5 BRA `(.L_x_704) ;  /* 0x00000000000c5947 */ /* 0x000fea0003800000 */
[----:B------:R-:W3:Y:S02]  /*10c80*/  LDG.E.U8 R16, desc[UR36][R14.64+0x120] ;  /* 0x000120240e107981 */ /* 0x000ee4000c1e1100 */
[----:B---3--:R-:W-:-:S05]  /*10c90*/  PRMT R3, R16, 0x8880, RZ ;  /* 0x0000888010037816 */ /* 0x008fca00000000ff */
[----:B------:R-:W-:-:S07]  /*10ca0*/  IMAD R2, R3, R18, RZ ;  /* 0x0000001203027224 */ /* 0x000fce00078e02ff */
.L_x_704:
[----:B------:R-:W-:Y:S05]  /*10cb0*/  BSYNC B1 ;  /* 0x0000000000017941 */ /* 0x000fea0003800000 */
.L_x_703:
[----:B---3--:R-:W-:Y:S01]  /*10cc0*/  @!P5 IMAD R3, R72, R17, R2 ;  /* 0x000000114803d224 */ /* 0x008fe200078e0202 */
[----:B------:R-:W-:Y:S04]  /*10cd0*/  BSSY B1, `(.L_x_705) ;  /* 0x0000006000017945 */ /* 0x000fe80003800000 */
[----:B------:R3:W-:Y:S01]  /*10ce0*/  @!P5 STG.E.U8 desc[UR36][R6.64+0x120], R3 ;  /* 0x000120030600d986 */ /* 0x0007e2000c101124 */
[----:B------:R-:W-:Y:S05]  /*10cf0*/  @P0 BRA `(.L_x_706) ;  /* 0x00000000000c0947 */ /* 0x000fea0003800000 */
[----:B------:R-:W3:Y:S02]  /*10d00*/  LDG.E.U8 R16, desc[UR36][R14.64+0x121] ;  /* 0x000121240e107981 */ /* 0x000ee4000c1e1100 */
[----:B---3--:R-:W-:-:S05]  /*10d10*/  PRMT R3, R16, 0x8880, RZ ;  /* 0x0000888010037816 */ /* 0x008fca00000000ff */
[----:B------:R-:W-:-:S07]  /*10d20*/  IMAD R2, R3, R18, RZ ;  /* 0x0000001203027224 */ /* 0x000fce00078e02ff */
.L_x_706:
[----:B------:R-:W-:Y:S05]  /*10d30*/  BSYNC B1 ;  /* 0x0000000000017941 */ /* 0x000fea0003800000 */
.L_x_705:
        /* <DEDUP_REMOVED lines=11> */
.L_x_708:
[----:B------:R-:W-:Y:S05]  /*10df0*/  BSYNC B1 ;  /* 0x0000000000017941 */ /* 0x000fea0003800000 */
.L_x_707:
[----:B---3--:R-:W-:Y:S01]  /*10e00*/  @!P4 IMAD R3, R74, R17, R2 ;  /* 0x000000114a03c224 */ /* 0x008fe200078e0202 */
[----:B------:R-:W-:Y:S04]  /*10e10*/  BSSY B1, `(.L_x_709) ;  /* 0x0000006000017945 */ /* 0x000fe80003800000 */
[----:B------:R3:W-:Y:S01]  /*10e20*/  @!P4 STG.E.U8 desc[UR36][R8.64+0x120], R3 ;  /* 0x000120030800c986 */ /* 0x0007e2000c101124 */
[----:B------:R-:W-:Y:S05]  /*10e30*/  @P3 BRA `(.L_x_710) ;  /* 0x00000000000c3947 */ /* 0x000fea0003800000 */
[----:B------:R-:W3:Y:S02]  /*10e40*/  LDG.E.U8 R16, desc[UR36][R12.64+0x121] ;  /* 0x000121240c107981 */ /* 0x000ee4000c1e1100 */
[----:B---3--:R-:W-:-:S05]  /*10e50*/  PRMT R3, R16, 0x8880, RZ ;  /* 0x0000888010037816 */ /* 0x008fca00000000ff */
[----:B------:R-:W-:-:S07]  /*10e60*/  IMAD R2, R3, R18, RZ ;  /* 0x0000001203027224 */ /* 0x000fce00078e02ff */
.L_x_710:
[----:B------:R-:W-:Y:S05]  /*10e70*/  BSYNC B1 ;  /* 0x0000000000017941 */ /* 0x000fea0003800000 */
.L_x_709:
[----:B------:R-:W-:Y:S01]  /*10e80*/  @!P3 IMAD R75, R75, R17, R2 ;  /* 0x000000114b4bb224 */ /* 0x000fe200078e0202 */
[----:B------:R-:W-:Y:S04]  /*10e90*/  BSSY B1, `(.L_x_711) ;  /* 0x0000006000017945 */ /* 0x000fe80003800000 */
[----:B------:R0:W-:Y:S01]  /*10ea0*/  @!P3 STG.E.U8 desc[UR36][R8.64+0x121], R75 ;  /* 0x0001214b0800b986 */ /* 0x0001e2000c101124 */
[----:B------:R-:W-:Y:S05]  /*10eb0*/  @P5 BRA `(.L_x_712) ;  /* 0x00000000000c5947 */ /* 0x000fea0003800000 */
[----:B------:R-:W3:Y:S02]  /*10ec0*/  LDG.E.U8 R16, desc[UR36][R14.64+0x128] ;  /* 0x000128240e107981 */ /* 0x000ee4000c1e1100 */
[----:B---3--:R-:W-:-:S05]  /*10ed0*/  PRMT R3, R16, 0x8880, RZ ;  /* 0x0000888010037816 */ /* 0x008fca00000000ff */
[----:B------:R-:W-:-:S07]  /*10ee0*/  IMAD R2, R3, R18, RZ ;  /* 0x0000001203027224 */ /* 0x000fce00078e02ff */
.L_x_712:
[----:B------:R-:W-:Y:S05]  /*10ef0*/  BSYNC B1 ;  /* 0x0000000000017941 */ /* 0x000fea0003800000 */
.L_x_711:
[----:B---3--:R-:W-:Y:S01]  /*10f00*/  @!P5 IMAD R3, R76, R17, R2 ;  /* 0x000000114c03d224 */ /* 0x008fe200078e0202 */
[----:B------:R-:W-:Y:S04]  /*10f10*/  BSSY B1, `(.L_x_713) ;  /* 0x0000006000017945 */ /* 0x000fe80003800000 */
[----:B------:R3:W-:Y:S01]  /*10f20*/  @!P5 STG.E.U8 desc[UR36][R6.64+0x128], R3 ;  /* 0x000128030600d986 */ /* 0x0007e2000c101124 */
[----:B------:R-:W-:Y:S05]  /*10f30*/  @P0 BRA `(.L_x_714) ;  /* 0x00000000000c0947 */ /* 0x000fea0003800000 */
[----:B------:R-:W3:Y:S02]  /*10f40*/  LDG.E.U8 R16, desc[UR36][R14.64+0x129] ;  /* 0x000129240e107981 */ /* 0x000ee4000c1e1100 */
[----:B---3--:R-:W-:-:S05]  /*10f50*/  PRMT R3, R16, 0x8880, RZ ;  /* 0x0000888010037816 */ /* 0x008fca00000000ff */
[----:B------:R-:W-:-:S07]  /*10f60*/  IMAD R2, R3, R18, RZ ;  /* 0x0000001203027224 */ /* 0x000fce00078e02ff */
.L_x_714:
[----:B------:R-:W-:Y:S05]  /*10f70*/  BSYNC B1 ;  /* 0x0000000000017941 */ /* 0x000fea0003800000 */
.L_x_713:
        /* <DEDUP_REMOVED lines=11> */
.L_x_716:
[----:B------:R-:W-:Y:S05]  /*11030*/  BSYNC B1 ;  /* 0x0000000000017941 */ /* 0x000fea0003800000 */
.L_x_715:
[----:B---3--:R-:W-:Y:S01]  /*11040*/  @!P4 IMAD R3, R78, R17, R2 ;  /* 0x000000114e03c224 */ /* 0x008fe200078e0202 */
[----:B------:R-:W-:Y:S04]  /*11050*/  BSSY B1, `(.L_x_717) ;  /* 0x0000006000017945 */ /* 0x000fe80003800000 */
[----:B------:R3:W-:Y:S01]  /*11060*/  @!P4 STG.E.U8 desc[UR36][R8.64+0x128], R3 ;  /* 0x000128030800c986 */ /* 0x0007e2000c101124 */
[----:B------:R-:W-:Y:S05]  /*11070*/  @P3 BRA `(.L_x_718) ;  /* 0x00000000000c3947 */ /* 0x000fea0003800000 */
[----:B------:R-:W3:Y:S02]  /*11080*/  LDG.E.U8 R16, desc[UR36][R12.64+0x129] ;  /* 0x000129240c107981 */ /* 0x000ee4000c1e1100 */
[----:B---3--:R-:W-:-:S05]  /*11090*/  PRMT R3, R16, 0x8880, RZ ;  /* 0x0000888010037816 */ /* 0x008fca00000000ff */
[----:B------:R-:W-:-:S07]  /*110a0*/  IMAD R2, R3, R18, RZ ;  /* 0x0000001203027224 */ /* 0x000fce00078e02ff */
.L_x_718:
[----:B------:R-:W-:Y:S05]  /*110b0*/  BSYNC B1 ;  /* 0x0000000000017941 */ /* 0x000fea0003800000 */
.L_x_717:
[----:B------:R-:W-:Y:S01]  /*110c0*/  @!P3 IMAD R79, R79, R17, R2 ;  /* 0x000000114f4fb224 */ /* 0x000fe200078e0202 */
[----:B------:R-:W-:Y:S04]  /*110d0*/  BSSY B1, `(.L_x_719) ;  /* 0x0000006000017945 */ /* 0x000fe80003800000 */
[----:B------:R0:W-:Y:S01]  /*110e0*/  @!P3 STG.E.U8 desc[UR36][R8.64+0x129], R79 ;  /* 0x0001294f0800b986 */ /* 0x0001e2000c101124 */
[----:B------:R-:W-:Y:S05]  /*110f0*/  @P5 BRA `(.L_x_720) ;  /* 0x00000000000c5947 */ /* 0x000fea0003800000 */
[----:B------:R-:W3:Y:S02]  /*11100*/  LDG.E.U8 R16, desc[UR36][R14.64+0x130] ;  /* 0x000130240e107981 */ /* 0x000ee4000c1e1100 */
[----:B---3--:R-:W-:-:S05]  /*11110*/  PRMT R3, R16, 0x8880, RZ ;  /* 0x0000888010037816 */ /* 0x008fca00000000ff */
[----:B------:R-:W-:-:S07]  /*11120*/  IMAD R2, R3, R18, RZ ;  /* 0x0000001203027224 */ /* 0x000fce00078e02ff */
.L_x_720:
[----:B------:R-:W-:Y:S05]  /*11130*/  BSYNC B1 ;  /* 0x0000000000017941 */ /* 0x000fea0003800000 */
.L_x_719:
[----:B---3--:R-:W-:Y:S01]  /*11140*/  @!P5 IMAD R3, R80, R17, R2 ;  /* 0x000000115003d224 */ /* 0x008fe200078e0202 */
[----:B------:R-:W-:Y:S04]  /*11150*/  BSSY B1, `(.L_x_721) ;  /* 0x0000006000017945 */ /* 0x000fe80003800000 */
[----:B------:R3:W-:Y:S01]  /*11160*/  @!P5 STG.E.U8 desc[UR36][R6.64+0x130], R3 ;  /* 0x000130030600d986 */ /* 0x0007e2000c101124 */
[----:B------:R-:W-:Y:S05]  /*11170*/  @P0 BRA `(.L_x_722) ;  /* 0x00000000000c0947 */ /* 0x000fea0003800000 */
[----:B------:R-:W3:Y:S02]  /*11180*/  LDG.E.U8 R16, desc[UR36][R14.64+0x131] ;  /* 0x000131240e107981 */ /* 0x000ee4000c1e1100 */
[----:B---3--:R-:W-:-:S05]  /*11190*/  PRMT R3, R16, 0x8880, RZ ;  /* 0x0000888010037816 */ /* 0x008fca00000000ff */
[----:B------:R-:W-:-:S07]  /*111a0*/  IMAD R2, R3, R18, RZ ;  /* 0x0000001203027224 */ /* 0x000fce00078e02ff */
.L_x_722:
[----:B------:R-:W-:Y:S05]  /*111b0*/  BSYNC B1 ;  /* 0x0000000000017941 */ /* 0x000fea0003800000 */
.L_x_721:
        /* <DEDUP_REMOVED lines=11> */
.L_x_724:
[----:B------:R-:W-:Y:S05]  /*11270*/  BSYNC B1 ;  /* 0x0000000000017941 */ /* 0x000fea0003800000 */
.L_x_723:
[----:B---3--:R-:W-:Y:S01]  /*11280*/  @!P4 IMAD R3, R82, R17, R2 ;  /* 0x000000115203c224 */ /* 0x008fe200078e0202 */
[----:B------:R-:W-:Y:S04]  /*11290*/  BSSY B1, `(.L_x_725) ;  /* 0x0000006000017945 */ /* 0x000fe80003800000 */
[----:B------:R3:W-:Y:S01]  /*112a0*/  @!P4 STG.E.U8 desc[UR36][R8.64+0x130], R3 ;  /* 0x000130030800c986 */ /* 0x0007e2000c101124 */
[----:B------:R-:W-:Y:S05]  /*112b0*/  @P3 BRA `(.L_x_726) ;  /* 0x00000000000c3947 */ /* 0x000fea0003800000 */
[----:B------:R-:W3:Y:S02]  /*112c0*/  LDG.E.U8 R16, desc[UR36][R12.64+0x131] ;  /* 0x000131240c107981 */ /* 0x000ee4000c1e1100 */
[----:B---3--:R-:W-:-:S05]  /*112d0*/  PRMT R3, R16, 0x8880, RZ ;  /* 0x0000888010037816 */ /* 0x008fca00000000ff */
[----:B------:R-:W-:-:S07]  /*112e0*/  IMAD R2, R3, R18, RZ ;  /* 0x0000001203027224 */ /* 0x000fce00078e02ff */
.L_x_726:
[----:B------:R-:W-:Y:S05]  /*112f0*/  BSYNC B1 ;  /* 0x0000000000017941 */ /* 0x000fea0003800000 */
.L_x_725:
[----:B------:R-:W-:Y:S01]  /*11300*/  @!P3 IMAD R83, R83, R17, R2 ;  /* 0x000000115353b224 */ /* 0x000fe200078e0202 */
[----:B------:R-:W-:Y:S04]  /*11310*/  BSSY B1, `(.L_x_727) ;  /* 0x0000006000017945 */ /* 0x000fe80003800000 */
[----:B------:R0:W-:Y:S01]  /*11320*/  @!P3 STG.E.U8 desc[UR36][R8.64+0x131], R83 ;  /* 0x000131530800b986 */ /* 0x0001e2000c101124 */
[----:B------:R-:W-:Y:S05]  /*11330*/  @P5 BRA `(.L_x_728) ;  /* 0x00000000000c5947 */ /* 0x000fea0003800000 */
[----:B------:R-:W3:Y:S02]  /*11340*/  LDG.E.U8 R16, desc[UR36][R14.64+0x138] ;  /* 0x000138240e107981 */ /* 0x000ee4000c1e1100 */
[----:B---3--:R-:W-:-:S05]  /*11350*/  PRMT R3, R16, 0x8880, RZ ;  /* 0x0000888010037816 */ /* 0x008fca00000000ff */
[----:B------:R-:W-:-:S07]  /*11360*/  IMAD R2, R3, R18, RZ ;  /* 0x0000001203027224 */ /* 0x000fce00078e02ff */
.L_x_728:
[----:B------:R-:W-:Y:S05]  /*11370*/  BSYNC B1 ;  /* 0x0000000000017941 */ /* 0x000fea0003800000 */
.L_x_727:
[----:B---3--:R-:W-:Y:S01]  /*11380*/  @!P5 IMAD R3, R84, R17, R2 ;  /* 0x000000115403d224 */ /* 0x008fe200078e0202 */
[----:B------:R-:W-:Y:S04]  /*11390*/  BSSY B1, `(.L_x_729) ;  /* 0x0000006000017945 */ /* 0x000fe80003800000 */
[----:B------:R3:W-:Y:S01]  /*113a0*/  @!P5 STG.E.U8 desc[UR36][R6.64+0x138], R3 ;  /* 0x000138030600d986 */ /* 0x0007e2000c101124 */
[----:B------:R-:W-:Y:S05]  /*113b0*/  @P0 BRA `(.L_x_730) ;  /* 0x00000000000c0947 */ /* 0x000fea0003800000 */
[----:B------:R-:W3:Y:S02]  /*113c0*/  LDG.E.U8 R16, desc[UR36][R14.64+0x139] ;  /* 0x000139240e107981 */ /* 0x000ee4000c1e1100 */
[----:B---3--:R-:W-:-:S05]  /*113d0*/  PRMT R3, R16, 0x8880, RZ ;  /* 0x0000888010037816 */ /* 0x008fca00000000ff */
[----:B------:R-:W-:-:S07]  /*113e0*/  IMAD R2, R3, R18, RZ ;  /* 0x0000001203027224 */ /* 0x000fce00078e02ff */
.L_x_730:
[----:B------:R-:W-:Y:S05]  /*113f0*/  BSYNC B1 ;  /* 0x0000000000017941 */ /* 0x000fea0003800000 */
.L_x_729:
        /* <DEDUP_REMOVED lines=11> */
.L_x_732:
[----:B------:R-:W-:Y:S05]  /*114b0*/  BSYNC B1 ;  /* 0x0000000000017941 */ /* 0x000fea0003800000 */
.L_x_731:
[----:B---3--:R-:W-:Y:S01]  /*114c0*/  @!P4 IMAD R3, R86, R17, R2 ;  /* 0x000000115603c224 */ /* 0x008fe200078e0202 */
[----:B------:R-:W-:Y:S04]  /*114d0*/  BSSY B1, `(.L_x_733) ;  /* 0x0000006000017945 */ /* 0x000fe80003800000 */
[----:B------:R3:W-:Y:S01]  /*114e0*/  @!P4 STG.E.U8 desc[UR36][R8.64+0x138], R3 ;  /* 0x000138030800c986 */ /* 0x0007e2000c101124 */
[----:B------:R-:W-:Y:S05]  /*114f0*/  @P3 BRA `(.L_x_734) ;  /* 0x00000000000c3947 */ /* 0x000fea0003800000 */
[----:B------:R-:W3:Y:S02]  /*11500*/  LDG.E.U8 R16, desc[UR36][R12.64+0x139] ;  /* 0x000139240c107981 */ /* 0x000ee4000c1e1100 */
[----:B---3--:R-:W-:-:S05]  /*11510*/  PRMT R3, R16, 0x8880, RZ ;  /* 0x0000888010037816 */ /* 0x008fca00000000ff */
[----:B------:R-:W-:-:S07]  /*11520*/  IMAD R2, R3, R18, RZ ;  /* 0x0000001203027224 */ /* 0x000fce00078e02ff */
.L_x_734:
[----:B------:R-:W-:Y:S05]  /*11530*/  BSYNC B1 ;  /* 0x0000000000017941 */ /* 0x000fea0003800000 */
.L_x_733:
[----:B------:R-:W-:Y:S01]  /*11540*/  @!P3 IMAD R87, R87, R17, R2 ;  /* 0x000000115757b224 */ /* 0x000fe200078e0202 */
[----:B------:R-:W-:Y:S04]  /*11550*/  BSSY B1, `(.L_x_735) ;  /* 0x0000006000017945 */ /* 0x000fe80003800000 */
[----:B------:R0:W-:Y:S01]  /*11560*/  @!P3 STG.E.U8 desc[UR36][R8.64+0x139], R87 ;  /* 0x000139570800b986 */ /* 0x0001e2000c101124 */
[----:B------:R-:W-:Y:S05]  /*11570*/  @P5 BRA `(.L_x_736) ;  /* 0x00000000000c5947 */ /* 0x000fea0003800000 */
[----:B------:R-:W3:Y:S02]  /*11580*/  LDG.E.U8 R16, desc[UR36][R14.64+0x140] ;  /* 0x000140240e107981 */ /* 0x000ee4000c1e1100 */
[----:B---3--:R-:W-:-:S05]  /*11590*/  PRMT R3, R16, 0x8880, RZ ;  /* 0x0000888010037816 */ /* 0x008fca00000000ff */
[----:B------:R-:W-:-:S07]  /*115a0*/  IMAD R2, R3, R18, RZ ;  /* 0x0000001203027224 */ /* 0x000fce00078e02ff */
.L_x_736:
[----:B------:R-:W-:Y:S05]  /*115b0*/  BSYNC B1 ;  /* 0x0000000000017941 */ /* 0x000fea0003800000 */
.L_x_735:
[----:B---3--:R-:W-:Y:S01]  /*115c0*/  @!P5 IMAD R3, R88, R17, R2 ;  /* 0x000000115803d224 */ /* 0x008fe200078e0202 */
[----:B------:R-:W-:Y:S04]  /*115d0*/  BSSY B1, `(.L_x_737) ;  /* 0x0000006000017945 */ /* 0x000fe80003800000 */
[----:B------:R3:W-:Y:S01]  /*115e0*/  @!P5 STG.E.U8 desc[UR36][R6.64+0x140], R3 ;  /* 0x000140030600d986 */ /* 0x0007e2000c101124 */
[----:B------:R-:W-:Y:S05]  /*115f0*/  @P0 BRA `(.L_x_738) ;  /* 0x00000000000c0947 */ /* 0x000fea0003800000 */
[----:B------:R-:W3:Y:S02]  /*11600*/  LDG.E.U8 R16, desc[UR36][R14.64+0x141] ;  /* 0x000141240e107981 */ /* 0x000ee4000c1e1100 */
[----:B---3--:R-:W-:-:S05]  /*11610*/  PRMT R3, R16, 0x8880, RZ ;  /* 0x0000888010037816 */ /* 0x008fca00000000ff */
[----:B------:R-:W-:-:S07]  /*11620*/  IMAD R2, R3, R18, RZ ;  /* 0x0000001203027224 */ /* 0x000fce00078e02ff */
.L_x_738:
[----:B------:R-:W-:Y:S05]  /*11630*/  BSYNC B1 ;  /* 0x0000000000017941 */ /* 0x000fea0003800000 */
.L_x_737:
        /* <DEDUP_REMOVED lines=11> */
.L_x_740:
[----:B------:R-:W-:Y:S05]  /*116f0*/  BSYNC B1 ;  /* 0x0000000000017941 */ /* 0x000fea0003800000 */
.L_x_739:
[----:B---3--:R-:W-:Y:S01]  /*11700*/  @!P4 IMAD R3, R90, R17, R2 ;  /* 0x000000115a03c224 */ /* 0x008fe200078e0202 */
[----:B------:R-:W-:Y:S04]  /*11710*/  BSSY B1, `(.L_x_741) ;  /* 0x0000006000017945 */ /* 0x000fe80003800000 */
[----:B------:R3:W-:Y:S01]  /*11720*/  @!P4 STG.E.U8 desc[UR36][R8.64+0x140], R3 ;  /* 0x000140030800c986 */ /* 0x0007e2000c101124 */
[----:B------:R-:W-:Y:S05]  /*11730*/  @P3 BRA `(.L_x_742) ;  /* 0x00000000000c3947 */ /* 0x000fea0003800000 */
[----:B------:R-:W3:Y:S02]  /*11740*/  LDG.E.U8 R16, desc[UR36][R12.64+0x141] ;  /* 0x000141240c107981 */ /* 0x000ee4000c1e1100 */
[----:B---3--:R-:W-:-:S05]  /*11750*/  PRMT R3, R16, 0x8880, RZ ;  /* 0x0000888010037816 */ /* 0x008fca00000000ff */
[----:B------:R-:W-:-:S07]  /*11760*/  IMAD R2, R3, R18, RZ ;  /* 0x0000001203027224 */ /* 0x000fce00078e02ff */
.L_x_742:
[----:B------:R-:W-:Y:S05]  /*11770*/  BSYNC B1 ;  /* 0x0000000000017941 */ /* 0x000fea0003800000 */
.L_x_741:
[----:B------:R-:W-:Y:S01]  /*11780*/  @!P3 IMAD R91, R91, R17, R2 ;  /* 0x000000115b5bb224 */ /* 0x000fe200078e0202 */
[----:B------:R-:W-:Y:S04]  /*11790*/  BSSY B1, `(.L_x_743) ;  /* 0x0000006000017945 */ /* 0x000fe80003800000 */
[----:B------:R0:W-:Y:S01]  /*117a0*/  @!P3 STG.E.U8 desc[UR36][R8.64+0x141], R91 ;  /* 0x0001415b0800b986 */ /* 0x0001e2000c101124 */
[----:B------:R-:W-:Y:S05]  /*117b0*/  @P5 BRA `(.L_x_744) ;  /* 0x00000000000c5947 */ /* 0x000fea0003800000 */
[----:B------:R-:W3:Y:S02]  /*117c0*/  LDG.E.U8 R16, desc[UR36][R14.64+0x148] ;  /* 0x000148240e107981 */ /* 0x000ee4000c1e1100 */
[----:B---3--:R-:W-:-:S05]  /*117d0*/  PRMT R3, R16, 0x8880, RZ ;  /* 0x0000888010037816 */ /* 0x008fca00000000ff */
[----:B------:R-:W-:-:S07]  /*117e0*/  IMAD R2, R3, R18, RZ ;  /* 0x0000001203027224 */ /* 0x000fce00078e02ff */
.L_x_744:
[----:B------:R-:W-:Y:S05]  /*117f0*/  BSYNC B1 ;  /* 0x0000000000017941 */ /* 0x000fea0003800000 */
.L_x_743:
[----:B---3--:R-:W-:Y:S01]  /*11800*/  @!P5 IMAD R3, R92, R17, R2 ;  /* 0x000000115c03d224 */ /* 0x008fe200078e0202 */
[----:B------:R-:W-:Y:S04]  /*11810*/  BSSY B1, `(.L_x_745) ;  /* 0x0000006000017945 */ /* 0x000fe80003800000 */
[----:B------:R3:W-:Y:S01]  /*11820*/  @!P5 STG.E.U8 desc[UR36][R6.64+0x148], R3 ;  /* 0x000148030600d986 */ /* 0x0007e2000c101124 */
[----:B------:R-:W-:Y:S05]  /*11830*/  @P0 BRA `(.L_x_746) ;  /* 0x00000000000c0947 */ /* 0x000fea0003800000 */
[----:B------:R-:W3:Y:S02]  /*11840*/  LDG.E.U8 R16, desc[UR36][R14.64+0x149] ;  /* 0x000149240e107981 */ /* 0x000ee4000c1e1100 */
[----:B---3--:R-:W-:-:S05]  /*11850*/  PRMT R3, R16, 0x8880, RZ ;  /* 0x0000888010037816 */ /* 0x008fca00000000ff */
[----:B------:R-:W-:-:S07]  /*11860*/  IMAD R2, R3, R18, RZ ;  /* 0x0000001203027224 */ /* 0x000fce00078e02ff */
.L_x_746:
[----:B------:R-:W-:Y:S05]  /*11870*/  BSYNC B1 ;  /* 0x0000000000017941 */ /* 0x000fea0003800000 */
.L_x_745:
        /* <DEDUP_REMOVED lines=11> */
.L_x_748:
[----:B------:R-:W-:Y:S05]  /*11930*/  BSYNC B1 ;  /* 0x0000000000017941 */ /* 0x000fea0003800000 */
.L_x_747:
[----:B---3--:R-:W-:Y:S01]  /*11940*/  @!P4 IMAD R3, R94, R17, R2 ;  /* 0x000000115e03c224 */ /* 0x008fe200078e0202 */
[----:B------:R-:W-:Y:S04]  /*11950*/  BSSY B1, `(.L_x_749) ;  /* 0x0000006000017945 */ /* 0x000fe80003800000 */
[----:B------:R3:W-:Y:S01]  /*11960*/  @!P4 STG.E.U8 desc[UR36][R8.64+0x148], R3 ;  /* 0x000148030800c986 */ /* 0x0007e2000c101124 */
[----:B------:R-:W-:Y:S05]  /*11970*/  @P3 BRA `(.L_x_750) ;  /* 0x00000000000c3947 */ /* 0x000fea0003800000 */
[----:B------:R-:W3:Y:S02]  /*11980*/  LDG.E.U8 R16, desc[UR36][R12.64+0x149] ;  /* 0x000149240c107981 */ /* 0x000ee4000c1e1100 */
[----:B---3--:R-:W-:-:S05]  /*11990*/  PRMT R3, R16, 0x8880, RZ ;  /* 0x0000888010037816 */ /* 0x008fca00000000ff */
[----:B------:R-:W-:-:S07]  /*119a0*/  IMAD R2, R3, R18, RZ ;  /* 0x0000001203027224 */ /* 0x000fce00078e02ff */
.L_x_750:
[----:B------:R-:W-:Y:S05]  /*119b0*/  BSYNC B1 ;  /* 0x0000000000017941 */ /* 0x000fea0003800000 */
.L_x_749:
[----:B------:R-:W-:Y:S01]  /*119c0*/  @!P3 IMAD R95, R95, R17, R2 ;  /* 0x000000115f5fb224 */ /* 0x000fe200078e0202 */
[----:B------:R-:W-:Y:S04]  /*119d0*/  BSSY B1, `(.L_x_751) ;  /* 0x0000006000017945 */ /* 0x000fe80003800000 */
[----:B------:R0:W-:Y:S01]  /*119e0*/  @!P3 STG.E.U8 desc[UR36][R8.64+0x149], R95 ;  /* 0x0001495f0800b986 */ /* 0x0001e2000c101124 */
[----:B------:R-:W-:Y:S05]  /*119f0*/  @P5 BRA `(.L_x_752) ;  /* 0x00000000000c5947 */ /* 0x000fea0003800000 */
[----:B------:R-:W3:Y:S02]  /*11a00*/  LDG.E.U8 R16, desc[UR36][R14.64+0x150] ;  /* 0x000150240e107981 */ /* 0x000ee4000c1e1100 */
[----:B---3--:R-:W-:-:S05]  /*11a10*/  PRMT R3, R16, 0x8880, RZ ;  /* 0x0000888010037816 */ /* 0x008fca00000000ff */
[----:B------:R-:W-:-:S07]  /*11a20*/  IMAD R2, R3, R18, RZ ;  /* 0x0000001203027224 */ /* 0x000fce00078e02ff */
.L_x_752:
[----:B------:R-:W-:Y:S05]  /*11a30*/  BSYNC B1 ;  /* 0x0000000000017941 */ /* 0x000fea0003800000 */
.L_x_751:
[----:B---3--:R-:W-:Y:S01]  /*11a40*/  @!P5 IMAD R3, R96, R17, R2 ;  /* 0x000000116003d224 */ /* 0x008fe200078e0202 */
[----:B------:R-:W-:Y:S04]  /*11a50*/  BSSY B1, `(.L_x_753) ;  /* 0x0000006000017945 */ /* 0x000fe80003800000 */
[----:B------:R3:W-:Y:S01]  /*11a60*/  @!P5 STG.E.U8 desc[UR36][R6.64+0x150], R3 ;  /* 0x000150030600d986 */ /* 0x0007e2000c101124 */
[----:B------:R-:W-:Y:S05]  /*11a70*/  @P0 BRA `(.L_x_754) ;  /* 0x00000000000c0947 */ /* 0x000fea0003800000 */
[----:B------:R-:W3:Y:S02]  /*11a80*/  LDG.E.U8 R16, desc[UR36][R14.64+0x151] ;  /* 0x000151240e107981 */ /* 0x000ee4000c1e1100 */
[----:B---3--:R-:W-:-:S05]  /*11a90*/  PRMT R3, R16, 0x8880, RZ ;  /* 0x0000888010037816 */ /* 0x008fca00000000ff */
[----:B------:R-:W-:-:S07]  /*11aa0*/  IMAD R2, R3, R18, RZ ;  /* 0x0000001203027224 */ /* 0x000fce00078e02ff */
.L_x_754:
[----:B------:R-:W-:Y:S05]  /*11ab0*/  BSYNC B1 ;  /* 0x0000000000017941 */ /* 0x000fea0003800000 */
.L_x_753:
        /* <DEDUP_REMOVED lines=11> */
.L_x_756:
[----:B------:R-:W-:Y:S05]  /*11b70*/  BSYNC B1 ;  /* 0x0000000000017941 */ /* 0x000fea0003800000 */
.L_x_755:
[----:B---3--:R-:W-:Y:S01]  /*11b80*/  @!P4 IMAD R3, R98, R17, R2 ;  /* 0x000000116203c224 */ /* 0x008fe200078e0202 */
[----:B------:R-:W-:Y:S04]  /*11b90*/  BSSY B1, `(.L_x_757) ;  /* 0x0000006000017945 */ /* 0x000fe80003800000 */
[----:B------:R3:W-:Y:S01]  /*11ba0*/  @!P4 STG.E.U8 desc[UR36][R8.64+0x150], R3 ;  /* 0x000150030800c986 */ /* 0x0007e2000c101124 */
[----:B------:R-:W-:Y:S05]  /*11bb0*/  @P3 BRA `(.L_x_758) ;  /* 0x00000000000c3947 */ /* 0x000fea0003800000 */
[----:B------:R-:W3:Y:S02]  /*11bc0*/  LDG.E.U8 R16, desc[UR36][R12.64+0x151] ;  /* 0x000151240c107981 */ /* 0x000ee4000c1e1100 */
[----:B---3--:R-:W-:-:S05]  /*11bd0*/  PRMT R3, R16, 0x8880, RZ ;  /* 0x0000888010037816 */ /* 0x008fca00000000ff */
[----:B------:R-:W-:-:S07]  /*11be0*/  IMAD R2, R3, R18, RZ ;  /* 0x0000001203027224 */ /* 0x000fce00078e02ff */
.L_x_758:
[----:B------:R-:W-:Y:S05]  /*11bf0*/  BSYNC B1 ;  /* 0x0000000000017941 */ /* 0x000fea0003800000 */
.L_x_757:
[----:B------:R-:W-:Y:S01]  /*11c00*/  @!P3 IMAD R99, R99, R17, R2 ;  /* 0x000000116363b224 */ /* 0x000fe200078e0202 */
[----:B------:R-:W-:Y:S04]  /*11c10*/  BSSY B1, `(.L_x_759) ;  /* 0x0000006000017945 */ /* 0x000fe80003800000 */
[----:B------:R0:W-:Y:S01]  /*11c20*/  @!P3 STG.E.U8 desc[UR36][R8.64+0x151], R99 ;  /* 0x000151630800b986 */ /* 0x0001e2000c101124 */
[----:B------:R-:W-:Y:S05]  /*11c30*/  @P5 BRA `(.L_x_760) ;  /* 0x00000000000c5947 */ /* 0x000fea0003800000 */
[----:B------:R-:W3:Y:S02]  /*11c40*/  LDG.E.U8 R16, desc[UR36][R14.64+0x158] ;  /* 0x000158240e107981 */ /* 0x000ee4000c1e1100 */
[----:B---3--:R-:W-:-:S05]  /*11c50*/  PRMT R3, R16, 0x8880, RZ ;  /* 0x0000888010037816 */ /* 0x008fca00000000ff */
[----:B------:R-:W-:-:S07]  /*11c60*/  IMAD R2, R3, R18, RZ ;  /* 0x0000001203027224 */ /* 0x000fce00078e02ff */
.L_x_760:
[----:B------:R-:W-:Y:S05]  /*11c70*/  BSYNC B1 ;  /* 0x0000000000017941 */ /* 0x000fea0003800000 */
.L_x_759:
[----:B---3--:R-:W-:Y:S01]  /*11c80*/  @!P5 IMAD R3, R100, R17, R2 ;  /* 0x000000116403d224 */ /* 0x008fe200078e0202 */
[----:B------:R-:W-:Y:S04]  /*11c90*/  BSSY B1, `(.L_x_761) ;  /* 0x0000006000017945 */ /* 0x000fe80003800000 */
[----:B------:R3:W-:Y:S01]  /*11ca0*/  @!P5 STG.E.U8 desc[UR36][R6.64+0x158], R3 ;  /* 0x000158030600d986 */ /* 0x0007e2000c101124 */
[----:B------:R-:W-:Y:S05]  /*11cb0*/  @P0 BRA `(.L_x_762) ;  /* 0x00000000000c0947 */ /* 0x000fea0003800000 */
[----:B------:R-:W3:Y:S02]  /*11cc0*/  LDG.E.U8 R16, desc[UR36][R14.64+0x159] ;  /* 0x000159240e107981 */ /* 0x000ee4000c1e1100 */
[----:B---3--:R-:W-:-:S05]  /*11cd0*/  PRMT R3, R16, 0x8880, RZ ;  /* 0x0000888010037816 */ /* 0x008fca00000000ff */
[----:B------:R-:W-:-:S07]  /*11ce0*/  IMAD R2, R3, R18, RZ ;  /* 0x0000001203027224 */ /* 0x000fce00078e02ff */
.L_x_762:
[----:B------:R-:W-:Y:S05]  /*11cf0*/  BSYNC B1 ;  /* 0x0000000000017941 */ /* 0x000fea0003800000 */
.L_x_761:
        /* <DEDUP_REMOVED lines=11> */
.L_x_764:
[----:B------:R-:W-:Y:S05]  /*11db0*/  BSYNC B1 ;  /* 0x0000000000017941 */ /* 0x000fea0003800000 */
.L_x_763:
[----:B---3--:R-:W-:Y:S01]  /*11dc0*/  @!P4 IMAD R3, R102, R17, R2 ;  /* 0x000000116603c224 */ /* 0x008fe200078e0202 */
[----:B------:R-:W-:Y:S04]  /*11dd0*/  BSSY B1, `(.L_x_765) ;  /* 0x0000006000017945 */ /* 0x000fe80003800000 */
[----:B------:R3:W-:Y:S01]  /*11de0*/  @!P4 STG.E.U8 desc[UR36][R8.64+0x158], R3 ;  /* 0x000158030800c986 */ /* 0x0007e2000c101124 */
[----:B------:R-:W-:Y:S05]  /*11df0*/  @P3 BRA `(.L_x_766) ;  /* 0x00000000000c3947 */ /* 0x000fea0003800000 */
[----:B------:R-:W3:Y:S02]  /*11e00*/  LDG.E.U8 R16, desc[UR36][R12.64+0x159] ;  /* 0x000159240c107981 */ /* 0x000ee4000c1e1100 */
[----:B---3--:R-:W-:-:S05]  /*11e10*/  PRMT R3, R16, 0x8880, RZ ;  /* 0x0000888010037816 */ /* 0x008fca00000000ff */
[----:B------:R-:W-:-:S07]  /*11e20*/  IMAD R2, R3, R18, RZ ;  /* 0x0000001203027224 */ /* 0x000fce00078e02ff */
.L_x_766:
[----:B------:R-:W-:Y:S05]  /*11e30*/  BSYNC B1 ;  /* 0x0000000000017941 */ /* 0x000fea0003800000 */
.L_x_765:
[----:B------:R-:W-:Y:S01]  /*11e40*/  @!P3 IMAD R103, R103, R17, R2 ;  /* 0x000000116767b224 */ /* 0x000fe200078e0202 */
[----:B------:R-:W-:Y:S04]  /*11e50*/  BSSY B1, `(.L_x_767) ;  /* 0x0000006000017945 */ /* 0x000fe80003800000 */
[----:B------:R0:W-:Y:S01]  /*11e60*/  @!P3 STG.E.U8 desc[UR36][R8.64+0x159], R103 ;  /* 0x000159670800b986 */ /* 0x0001e2000c101124 */
[----:B------:R-:W-:Y:S05]  /*11e70*/  @P5 BRA `(.L_x_768) ;  /* 0x00000000000c5947 */ /* 0x000fea0003800000 */
[----:B------:R-:W3:Y:S02]  /*11e80*/  LDG.E.U8 R16, desc[UR36][R14.64+0x160] ;  /* 0x000160240e107981 */ /* 0x000ee4000c1e1100 */
[----:B---3--:R-:W-:-:S05]  /*11e90*/  PRMT R3, R16, 0x8880, RZ ;  /* 0x0000888010037816 */ /* 0x008fca00000000ff */
[----:B------:R-:W-:-:S07]  /*11ea0*/  IMAD R2, R3, R18, RZ ;  /* 0x0000001203027224 */ /* 0x000fce00078e02ff */
.L_x_768:
[----:B------:R-:W-:Y:S05]  /*11eb0*/  BSYNC B1 ;  /* 0x0000000000017941 */ /* 0x000fea0003800000 */
.L_x_767:
[----:B---3--:R-:W-:Y:S01]  /*11ec0*/  @!P5 IMAD R3, R104, R17, R2 ;  /* 0x000000116803d224 */ /* 0x008fe200078e0202 */
[----:B------:R-:W-:Y:S04]  /*11ed0*/  BSSY B1, `(.L_x_769) ;  /* 0x0000006000017945 */ /* 0x000fe80003800000 */
[----:B------:R3:W-:Y:S01]  /*11ee0*/  @!P5 STG.E.U8 desc[UR36][R6.64+0x160], R3 ;  /* 0x000160030600d986 */ /* 0x0007e2000c101124 */
[----:B------:R-:W-:Y:S05]  /*11ef0*/  @P0 BRA `(.L_x_770) ;  /* 0x00000000000c0947 */ /* 0x000fea0003800000 */
[----:B------:R-:W3:Y:S02]  /*11f00*/  LDG.E.U8 R16, desc[UR36][R14.64+0x161] ;  /* 0x000161240e107981 */ /* 0x000ee4000c1e1100 */
[----:B---3--:R-:W-:-:S05]  /*11f10*/  PRMT R3, R16, 0x8880, RZ ;  /* 0x0000888010037816 */ /* 0x008fca00000000ff */
[----:B------:R-:W-:-:S07]  /*11f20*/  IMAD R2, R3, R18, RZ ;  /* 0x0000001203027224 */ /* 0x000fce00078e02ff */
.L_x_770:
[----:B------:R-:W-:Y:S05]  /*11f30*/  BSYNC B1 ;  /* 0x0000000000017941 */ /* 0x000fea0003800000 */
.L_x_769:
        /* <DEDUP_REMOVED lines=11> */
.L_x_772:
[----:B------:R-:W-:Y:S05]  /*11ff0*/  BSYNC B1 ;  /* 0x0000000000017941 */ /* 0x000fea0003800000 */
.L_x_771:
[----:B---3--:R-:W-:Y:S01]  /*12000*/  @!P4 IMAD R3, R106, R17, R2 ;  /* 0x000000116a03c224 */ /* 0x008fe200078e0202 */
[----:B------:R-:W-:Y:S04]  /*12010*/  BSSY B1, `(.L_x_773) ;  /* 0x0000006000017945 */ /* 0x000fe80003800000 */
[----:B------:R3:W-:Y:S01]  /*12020*/  @!P4 STG.E.U8 desc[UR36][R8.64+0x160], R3 ;  /* 0x000160030800c986 */ /* 0x0007e2000c101124 */
[----:B------:R-:W-:Y:S05]  /*12030*/  @P3 BRA `(.L_x_774) ;  /* 0x00000000000c3947 */ /* 0x000fea0003800000 */
[----:B------:R-:W3:Y:S02]  /*12040*/  LDG.E.U8 R16, desc[UR36][R12.64+0x161] ;  /* 0x000161240c107981 */ /* 0x000ee4000c1e1100 */
[----:B---3--:R-:W-:-:S05]  /*12050*/  PRMT R3, R16, 0x8880, RZ ;  /* 0x0000888010037816 */ /* 0x008fca00000000ff */
[----:B------:R-:W-:-:S07]  /*12060*/  IMAD R2, R3, R18, RZ ;  /* 0x0000001203027224 */ /* 0x000fce00078e02ff */
.L_x_774:
[----:B------:R-:W-:Y:S05]  /*12070*/  BSYNC B1 ;  /* 0x0000000000017941 */ /* 0x000fea0003800000 */
.L_x_773:
[----:B------:R-:W-:Y:S01]  /*12080*/  @!P3 IMAD R107, R107, R17, R2 ;  /* 0x000000116b6bb224 */ /* 0x000fe200078e0202 */
[----:B------:R-:W-:Y:S04]  /*12090*/  BSSY B1, `(.L_x_775) ;  /* 0x0000006000017945 */ /* 0x000fe80003800000 */
[----:B------:R0:W-:Y:S01]  /*120a0*/  @!P3 STG.E.U8 desc[UR36][R8.64+0x161], R107 ;  /* 0x0001616b0800b986 */ /* 0x0001e2000c101124 */
[----:B------:R-:W-:Y:S05]  /*120b0*/  @P5 BRA `(.L_x_776) ;  /* 0x00000000000c5947 */ /* 0x000fea0003800000 */
[----:B------:R-:W3:Y:S02]  /*120c0*/  LDG.E.U8 R16, desc[UR36][R14.64+0x168] ;  /* 0x000168240e107981 */ /* 0x000ee4000c1e1100 */
[----:B---3--:R-:W-:-:S05]  /*120d0*/  PRMT R3, R16, 0x8880, RZ ;  /* 0x0000888010037816 */ /* 0x008fca00000000ff */
[----:B------:R-:W-:-:S07]  /*120e0*/  IMAD R2, R3, R18, RZ ;  /* 0x0000001203027224 */ /* 0x000fce00078e02ff */
.L_x_776:
[----:B------:R-:W-:Y:S05]  /*120f0*/  BSYNC B1 ;  /* 0x0000000000017941 */ /* 0x000fea0003800000 */
.L_x_775:
[----:B---3--:R-:W-:Y:S01]  /*12100*/  @!P5 IMAD R3, R108, R17, R2 ;  /* 0x000000116c03d224 */ /* 0x008fe200078e0202 */
[----:B------:R-:W-:Y:S04]  /*12110*/  BSSY B1, `(.L_x_777) ;  /* 0x0000006000017945 */ /* 0x000fe80003800000 */
[----:B------:R3:W-:Y:S01]  /*12120*/  @!P5 STG.E.U8 desc[UR36][R6.64+0x168], R3 ;  /* 0x000168030600d986 */ /* 0x0007e2000c101124 */
[----:B------:R-:W-:Y:S05]  /*12130*/  @P0 BRA `(.L_x_778) ;  /* 0x00000000000c0947 */ /* 0x000fea0003800000 */
[----:B------:R-:W3:Y:S02]  /*12140*/  LDG.E.U8 R16, desc[UR36][R14.64+0x169] ;  /* 0x000169240e107981 */ /* 0x000ee4000c1e1100 */
[----:B---3--:R-:W-:-:S05]  /*12150*/  PRMT R3, R16, 0x8880, RZ ;  /* 0x0000888010037816 */ /* 0x008fca00000000ff */
[----:B------:R-:W-:-:S07]  /*12160*/  IMAD R2, R3, R18, RZ ;  /* 0x0000001203027224 */ /* 0x000fce00078e02ff */
.L_x_778:
[----:B------:R-:W-:Y:S05]  /*12170*/  BSYNC B1 ;  /* 0x0000000000017941 */ /* 0x000fea0003800000 */
.L_x_777:
        /* <DEDUP_REMOVED lines=11> */
.L_x_780:
[----:B------:R-:W-:Y:S05]  /*12230*/  BSYNC B1 ;  /* 0x0000000000017941 */ /* 0x000fea0003800000 */
.L_x_779:
[----:B---3--:R-:W-:Y:S01]  /*12240*/  @!P4 IMAD R3, R110, R17, R2 ;  /* 0x000000116e03c224 */ /* 0x008fe200078e0202 */
[----:B------:R-:W-:Y:S04]  /*12250*/  BSSY B1, `(.L_x_781) ;  /* 0x0000006000017945 */ /* 0x000fe80003800000 */
[----:B------:R3:W-:Y:S01]  /*12260*/  @!P4 STG.E.U8 desc[UR36][R8.64+0x168], R3 ;  /* 0x000168030800c986 */ /* 0x0007e2000c101124 */
[----:B------:R-:W-:Y:S05]  /*12270*/  @P3 BRA `(.L_x_782) ;  /* 0x00000000000c3947 */ /* 0x000fea0003800000 */
[----:B------:R-:W3:Y:S02]  /*12280*/  LDG.E.U8 R16, desc[UR36][R12.64+0x169] ;  /* 0x000169240c107981 */ /* 0x000ee4000c1e1100 */
[----:B---3--:R-:W-:-:S05]  /*12290*/  PRMT R3, R16, 0x8880, RZ ;  /* 0x0000888010037816 */ /* 0x008fca00000000ff */
[----:B------:R-:W-:-:S07]  /*122a0*/  IMAD R2, R3, R18, RZ ;  /* 0x0000001203027224 */ /* 0x000fce00078e02ff */
.L_x_782:
[----:B------:R-:W-:Y:S05]  /*122b0*/  BSYNC B1 ;  /* 0x0000000000017941 */ /* 0x000fea0003800000 */
.L_x_781:
[----:B------:R-:W-:Y:S01]  /*122c0*/  @!P3 IMAD R111, R111, R17, R2 ;  /* 0x000000116f6fb224 */ /* 0x000fe200078e0202 */
[----:B------:R-:W-:Y:S04]  /*122d0*/  BSSY B1, `(.L_x_783) ;  /* 0x0000006000017945 */ /* 0x000fe80003800000 */
[----:B------:R0:W-:Y:S01]  /*122e0*/  @!P3 STG.E.U8 desc[UR36][R8.64+0x169], R111 ;  /* 0x0001696f0800b986 */ /* 0x0001e2000c101124 */
[----:B------:R-:W-:Y:S05]  /*122f0*/  @P5 BRA `(.L_x_784) ;  /* 0x00000000000c5947 */ /* 0x000fea0003800000 */
[----:B------:R-:W3:Y:S02]  /*12300*/  LDG.E.U8 R16, desc[UR36][R14.64+0x170] ;  /* 0x000170240e107981 */ /* 0x000ee4000c1e1100 */
[----:B---3--:R-:W-:-:S05]  /*12310*/  PRMT R3, R16, 0x8880, RZ ;  /* 0x0000888010037816 */ /* 0x008fca00000000ff */
[----:B------:R-:W-:-:S07]  /*12320*/  IMAD R2, R3, R18, RZ ;  /* 0x0000001203027224 */ /* 0x000fce00078e02ff */
.L_x_784:
[----:B------:R-:W-:Y:S05]  /*12330*/  BSYNC B1 ;  /* 0x0000000000017941 */ /* 0x000fea0003800000 */
.L_x_783:
[----:B---3--:R-:W-:Y:S01]  /*12340*/  @!P5 IMAD R3, R112, R17, R2 ;  /* 0x000000117003d224 */ /* 0x008fe200078e0202 */
[----:B------:R-:W-:Y:S04]  /*12350*/  BSSY B1, `(.L_x_785) ;  /* 0x0000006000017945 */ /* 0x000fe80003800000 */
[----:B------:R3:W-:Y:S01]  /*12360*/  @!P5 STG.E.U8 desc[UR36][R6.64+0x170], R3 ;  /* 0x000170030600d986 */ /* 0x0007e2000c101124 */
[----:B------:R-:W-:Y:S05]  /*12370*/  @P0 BRA `(.L_x_786) ;  /* 0x00000000000c0947 */ /* 0x000fea0003800000 */
[----:B------:R-:W3:Y:S02]  /*12380*/  LDG.E.U8 R16, desc[UR36][R14.64+0x171] ;  /* 0x000171240e107981 */ /* 0x000ee4000c1e1100 */
[----:B---3--:R-:W-:-:S05]  /*12390*/  PRMT R3, R16, 0x8880, RZ ;  /* 0x0000888010037816 */ /* 0x008fca00000000ff */
[----:B------:R-:W-:-:S07]  /*123a0*/  IMAD R2, R3, R18, RZ ;  /* 0x0000001203027224 */ /* 0x000fce00078e02ff */
.L_x_786:
[----:B------:R-:W-:Y:S05]  /*123b0*/  BSYNC B1 ;  /* 0x0000000000017941 */ /* 0x000fea0003800000 */
.L_x_785:
[C---:B------:R-:W-:Y:S01]  /*123c0*/  ISETP.LT.OR P4, PT, R0.reuse, 0x171, !P2 ;  /* 0x000001710000780c */ /* 0x040fe20005781670 */
[----:B------:R-:W-:Y:S01]  /*123d0*/  @!P0 IMAD R113, R113, R17, R2 ;  /* 0x0000001171718224 */ /* 0x000fe200078e0202 */
[----:B------:R-:W-:Y:S01]  /*123e0*/  BSSY B1, `(.L_x_787) ;  /* 0x000000a000017945 */ /* 0x000fe20003800000 */
[C---:B------:R-:W-:Y:S02]  /*123f0*/  ISETP.LT.OR P3, PT, R0.reuse, 0x172, !P2 ;  /* 0x000001720000780c */ /* 0x040fe40005761670 */
[C---:B------:R-:W-:Y:S01]  /*12400*/  ISETP.LT.OR P5, PT, R0.reuse, 0x179, !P2 ;  /* 0x000001790000780c */ /* 0x040fe200057a1670 */
[----:B------:R0:W-:Y:S01]  /*12410*/  @!P0 STG.E.U8 desc[UR36][R6.64+0x171], R113 ;  /* 0x0001717106008986 */ /* 0x0001e2000c101124 */
[C---:B------:R-:W-:Y:S02]  /*12420*/  ISETP.LT.OR P0, PT, R0.reuse, 0x179, !P1 ;  /* 0x000001790000780c */ /* 0x040fe40004f01670 */
[----:B------:R-:W-:-:S04]  /*12430*/  ISETP.LT.OR P1, PT, R0, 0x17a, !P1 ;  /* 0x0000017a0000780c */ /* 0x000fc80004f21670 */
[----:B------:R-:W-:Y:S09]  /*12440*/  @P4 BRA `(.L_x_788) ;  /* 0x00000000000c4947 */ /* 0x000ff20003800000 */
[----:B------:R-:W3:Y:S02]  /*12450*/  LDG.E.U8 R16, desc[UR36][R12.64+0x170] ;  /* 0x000170240c107981 */ /* 0x000ee4000c1e1100 */
[----:B---3--:R-:W-:-:S05]  /*12460*/  PRMT R3, R16, 0x8880, RZ ;  /* 0x0000888010037816 */ /* 0x008fca00000000ff */
[----:B------:R-:W-:-:S07]  /*12470*/  IMAD R2, R3, R18, RZ ;  /* 0x0000001203027224 */ /* 0x000fce00078e02ff */
.L_x_788:
[----:B------:R-:W-:Y:S05]  /*12480*/  BSYNC B1 ;  /* 0x0000000000017941 */ /* 0x000fea0003800000 */
.L_x_787:
[----:B---3--:R-:W-:Y:S01]  /*12490*/  @!P4 IMAD R3, R114, R17, R2 ;  /* 0x000000117203c224 */ /* 0x008fe200078e0202 */
[----:B------:R-:W-:Y:S04]  /*124a0*/  BSSY B1, `(.L_x_789) ;  /* 0x0000006000017945 */ /* 0x000fe80003800000 */
[----:B------:R3:W-:Y:S01]  /*124b0*/  @!P4 STG.E.U8 desc[UR36][R8.64+0x170], R3 ;  /* 0x000170030800c986 */ /* 0x0007e2000c101124 */
[----:B------:R-:W-:Y:S05]  /*124c0*/  @P3 BRA `(.L_x_790) ;  /* 0x00000000000c3947 */ /* 0x000fea0003800000 */
[----:B------:R-:W3:Y:S02]  /*124d0*/  LDG.E.U8 R16, desc[UR36][R12.64+0x171] ;  /* 0x000171240c107981 */ /* 0x000ee4000c1e1100 */
[----:B---3--:R-:W-:-:S05]  /*124e0*/  PRMT R3, R16, 0x8880, RZ ;  /* 0x0000888010037816 */ /* 0x008fca00000000ff */
[----:B------:R-:W-:-:S07]  /*124f0*/  IMAD R2, R3, R18, RZ ;  /* 0x0000001203027224 */ /* 0x000fce00078e02ff */
.L_x_790:
[----:B------:R-:W-:Y:S05]  /*12500*/  BSYNC B1 ;  /* 0x0000000000017941 */ /* 0x000fea0003800000 */
.L_x_789:
[----:B------:R-:W-:Y:S01]  /*12510*/  @!P3 IMAD R115, R115, R17, R2 ;  /* 0x000000117373b224 */ /* 0x000fe200078e0202 */
[----:B------:R-:W-:Y:S04]  /*12520*/  BSSY B1, `(.L_x_791) ;  /* 0x0000006000017945 */ /* 0x000fe80003800000 */
[----:B------:R0:W-:Y:S01]  /*12530*/  @!P3 STG.E.U8 desc[UR36][R8.64+0x171], R115 ;  /* 0x000171730800b986 */ /* 0x0001e2000c101124 */
[----:B------:R-:W-:Y:S05]  /*12540*/  @P0 BRA `(.L_x_792) ;  /* 0x00000000000c0947 */ /* 0x000fea0003800000 */
[----:B------:R-:W3:Y:S02]  /*12550*/  LDG.E.U8 R16, desc[UR36][R14.64+0x178] ;  /* 0x000178240e107981 */ /* 0x000ee4000c1e1100 */
[----:B---3--:R-:W-:-:S05]  /*12560*/  PRMT R3, R16, 0x8880, RZ ;  /* 0x0000888010037816 */ /* 0x008fca00000000ff */
[----:B------:R-:W-:-:S07]  /*12570*/  IMAD R2, R3, R18, RZ ;  /* 0x0000001203027224 */ /* 0x000fce00078e02ff */
.L_x_792:
[----:B------:R-:W-:Y:S05]  /*12580*/  BSYNC B1 ;  /* 0x0000000000017941 */ /* 0x000fea0003800000 */
.L_x_791:
[----:B---3--:R-:W-:Y:S01]  /*12590*/  @!P0 IMAD R3, R116, R17, R2 ;  /* 0x0000001174038224 */ /* 0x008fe200078e0202 */
[----:B------:R-:W-:Y:S04]  /*125a0*/  BSSY B1, `(.L_x_793) ;  /* 0x0000006000017945 */ /* 0x000fe80003800000 */
[----:B------:R3:W-:Y:S01]  /*125b0*/  @!P0 STG.E.U8 desc[UR36][R6.64+0x178], R3 ;  /* 0x0001780306008986 */ /* 0x0007e2000c101124 */
[----:B------:R-:W-:Y:S05]  /*125c0*/  @P1 BRA `(.L_x_794) ;  /* 0x00000000000c1947 */ /* 0x000fea0003800000 */
[----:B------:R-:W3:Y:S02]  /*125d0*/  LDG.E.U8 R16, desc[UR36][R14.64+0x179] ;  /* 0x000179240e107981 */ /* 0x000ee4000c1e1100 */
[----:B---3--:R-:W-:-:S05]  /*125e0*/  PRMT R3, R16, 0x8880, RZ ;  /* 0x0000888010037816 */ /* 0x008fca00000000ff */
[----:B------:R-:W-:-:S07]  /*125f0*/  IMAD R2, R3, R18, RZ ;  /* 0x0000001203027224 */ /* 0x000fce00078e02ff */
.L_x_794:
[----:B------:R-:W-:Y:S05]  /*12600*/  BSYNC B1 ;  /* 0x0000000000017941 */ /* 0x000fea0003800000 */
.L_x_793:
[----:B------:R-:W-:Y:S01]  /*12610*/  @!P1 IMAD R117, R117, R17, R2 ;  /* 0x0000001175759224 */ /* 0x000fe200078e0202 */
[----:B------:R-:W-:Y:S04]  /*12620*/  BSSY B1, `(.L_x_795) ;  /* 0x0000006000017945 */ /* 0x000fe80003800000 */
[----:B------:R0:W-:Y:S01]  /*12630*/  @!P1 STG.E.U8 desc[UR36][R6.64+0x179], R117 ;  /* 0x0001797506009986 */ /* 0x0001e2000c101124 */
[----:B------:R-:W-:Y:S05]  /*12640*/  @P5 BRA `(.L_x_796) ;  /* 0x00000000000c5947 */ /* 0x000fea0003800000 */
[----:B------:R-:W3:Y:S02]  /*12650*/  LDG.E.U8 R16, desc[UR36][R12.64+0x178] ;  /* 0x000178240c107981 */ /* 0x000ee4000c1e1100 */
[----:B---3--:R-:W-:-:S05]  /*12660*/  PRMT R3, R16, 0x8880, RZ ;  /* 0x0000888010037816 */ /* 0x008fca00000000ff */
[----:B------:R-:W-:-:S07]  /*12670*/  IMAD R2, R3, R18, RZ ;  /* 0x0000001203027224 */ /* 0x000fce00078e02ff */
.L_x_796:
[----:B------:R-:W-:Y:S05]  /*12680*/  BSYNC B1 ;  /* 0x0000000000017941 */ /* 0x000fea0003800000 */
.L_x_795:
[----:B---3--:R-:W-:Y:S01]  /*12690*/  @!P5 IMAD R3, R118, R17, R2 ;  /* 0x000000117603d224 */ /* 0x008fe200078e0202 */
[----:B------:R-:W-:Y:S01]  /*126a0*/  ISETP.LT.OR P2, PT, R0, 0x17a, !P2 ;  /* 0x0000017a0000780c */ /* 0x000fe20005741670 */
[----:B------:R-:W-:Y:S03]  /*126b0*/  BSSY B1, `(.L_x_797) ;  /* 0x0000006000017945 */ /* 0x000fe60003800000 */
[----:B------:R3:W-:Y:S09]  /*126c0*/  @!P5 STG.E.U8 desc[UR36][R8.64+0x178], R3 ;  /* 0x000178030800d986 */ /* 0x0007f2000c101124 */
[----:B------:R-:W-:Y:S05]  /*126d0*/  @P2 BRA `(.L_x_798) ;  /* 0x00000000000c2947 */ /* 0x000fea0003800000 */
[----:B------:R-:W3:Y:S02]  /*126e0*/  LDG.E.U8 R16, desc[UR36][R12.64+0x179] ;  /* 0x000179240c107981 */ /* 0x000ee4000c1e1100 */
[----:B---3--:R-:W-:-:S05]  /*126f0*/  PRMT R3, R16, 0x8880, RZ ;  /* 0x0000888010037816 */ /* 0x008fca00000000ff */
[----:B------:R-:W-:-:S07]  /*12700*/  IMAD R2, R3, R18, RZ ;  /* 0x0000001203027224 */ /* 0x000fce00078e02ff */
.L_x_798:
[----:B------:R-:W-:Y:S05]  /*12710*/  BSYNC B1 ;  /* 0x0000000000017941 */ /* 0x000fea0003800000 */
.L_x_797:
[----:B------:R-:W-:Y:S01]  /*12720*/  IMAD R119, R119, R17, R2 ;  /* 0x0000001177777224 */ /* 0x000fe200078e0202 */
[----:B------:R-:W-:Y:S06]  /*12730*/  @P2 BRA `(.L_x_799) ;  /* 0x0000005400182947 */ /* 0x000fec0003800000 */
[----:B------:R0:W-:Y:S01]  /*12740*/  STG.E.U8 desc[UR36][R8.64+0x179], R119 ;  /* 0x0001797708007986 */ /* 0x0001e2000c101124 */
[----:B------:R-:W-:Y:S05]  /*12750*/  BRA `(.L_x_799) ;  /* 0x0000005400107947 */ /* 0x000fea0003800000 */
.L_x_30:
[----:B------:R-:W2:Y:S04]  /*12760*/  LDL.LU R2, [R1+0x180] ;  /* 0x0001800001027983 */ /* 0x000ea80000300800 */
[----:B------:R-:W3:Y:S01]  /*12770*/  LDL.LU R12, [R1+0x188] ;  /* 0x00018800010c7983 */ /* 0x000ee20000300800 */
[----:B------:R-:W-:-:S03]  /*12780*/  ISETP.GE.AND P2, PT, R222, 0x1, PT ;  /* 0x00000001de00780c */ /* 0x000fc60003f46270 */
[----:B------:R-:W4:Y:S04]  /*12790*/  LDL.LU R3, [R1+0x18c] ;  /* 0x00018c0001037983 */ /* 0x000f280000300800 */
[----:B------:R-:W5:Y:S04]  /*127a0*/  LDL.LU R235, [R1+0x29c] ;  /* 0x00029c0001eb7983 */ /* 0x000f680000300800 */
[----:B------:R-:W5:Y:S04]  /*127b0*/  LDL.LU R234, [R1+0x2a0] ;  /* 0x0002a00001ea7983 */ /* 0x000f680000300800 */
[----:B------:R-:W5:Y:S01]  /*127c0*/  LDL.LU R233, [R1+0x2a4] ;  /* 0x0002a40001e97983 */ /* 0x000f620000300800 */
[----:B------:R-:W-:-:S03]  /*127d0*/  ISETP.LT.OR P0, PT, R0, 0x1, !P2 ;  /* 0x000000010000780c */ /* 0x000fc60005701670 */
[----:B------:R-:W5:Y:S04]  /*127e0*/  LDL.LU R232, [R1+0x2a8] ;  /* 0x0002a80001e87983 */ /* 0x000f680000300800 */
        /* <DEDUP_REMOVED lines=20> */
[----:B------:R-:W5:Y:S01]  /*12930*/  LDL.LU R13, [R1+0x2fc] ;  /* 0x0002fc00010d7983 */ /* 0x000f620000300800 */
[----:B--2---:R-:W-:-:S05]  /*12940*/  @!P0 IMAD R2, R2, R17, RZ ;  /* 0x0000001102028224 */ /* 0x004fca00078e02ff */
[----:B------:R0:W-:Y:S04]  /*12950*/  @!P0 STG.E.U8 desc[UR36][R4.64], R2 ;  /* 0x0000000204008986 */ /* 0x0001e8000c101124 */
[----:B0-----:R-:W2:Y:S01]  /*12960*/  LDL.LU R2, [R1+0x184] ;  /* 0x0001840001027983 */ /* 0x001ea20000300800 */
[----:B------:R-:W-:Y:S02]  /*12970*/  ISETP.LT.OR P5, PT, R0, 0x2, !P2 ;  /* 0x000000020000780c */ /* 0x000fe400057a1670 */
[----:B------:R-:W-:Y:S02]  /*12980*/  ISETP.GE.AND P3, PT, R222, 0x9, PT ;  /* 0x00000009de00780c */ /* 0x000fe40003f66270 */
[C---:B------:R-:W-:Y:S02]  /*12990*/  ISETP.LT.OR P4, PT, R0.reuse, 0x9, !P2 ;  /* 0x000000090000780c */ /* 0x040fe40005781670 */
[----:B------:R-:W-:-:S02]  /*129a0*/  ISETP.LT.OR P0, PT, R0, 0x1, !P3 ;  /* 0x000000010000780c */ /* 0x000fc40005f01670 */
[----:B------:R-:W-:-:S05]  /*129b0*/  ISETP.LT.OR P1, PT, R0, 0x2, !P3 ;  /* 0x000000020000780c */ /* 0x000fca0005f21670 */
[----:B--2---:R-:W-:-:S05]  /*129c0*/  @!P5 IMAD R2, R2, R17, RZ ;  /* 0x000000110202d224 */ /* 0x004fca00078e02ff */
[----:B------:R0:W-:Y:S04]  /*129d0*/  @!P5 STG.E.U8 desc[UR36][R4.64+0x1], R2 ;  /* 0x000001020400d986 */ /* 0x0001e8000c101124 */
[----:B0-----:R-:W2:Y:S01]  /*129e0*/  LDL.LU R2, [R1+0x190] ;  /* 0x0001900001027983 */ /* 0x001ea20000300800 */
[-C--:B---3--:R-:W-:Y:S01]  /*129f0*/  @!P0 IMAD R12, R12, R17.reuse, RZ ;  /* 0x000000110c0c8224 */ /* 0x088fe200078e02ff */
[----:B------:R-:W-:Y:S01]  /*12a00*/  ISETP.LT.OR P5, PT, R0, 0xa, !P2 ;  /* 0x0000000a0000780c */ /* 0x000fe200057a1670 */
[----:B----4-:R-:W-:-:S03]  /*12a10*/  @!P1 IMAD R3, R3, R17, RZ ;  /* 0x0000001103039224 */ /* 0x010fc600078e02ff */
[----:B------:R0:W-:Y:S04]  /*12a20*/  @!P0 STG.E.U8 desc[UR36][R10.64], R12 ;  /* 0x0000000c0a008986 */ /* 0x0001e8000c101124 */
[----:B------:R1:W-:Y:S04]  /*12a30*/  @!P1 STG.E.U8 desc[UR36][R10.64+0x1], R3 ;  /* 0x000001030a009986 */ /* 0x0003e8000c101124 */
[----:B0-----:R-:W3:Y:S04]  /*12a40*/  LDL.LU R12, [R1+0x198] ;  /* 0x00019800010c7983 */ /* 0x001ee80000300800 */
[----:B-1----:R-:W4:Y:S01]  /*12a50*/  LDL.LU R3, [R1+0x19c] ;  /* 0x00019c0001037983 */ /* 0x002f220000300800 */
[----:B--2---:R-:W-:-:S05]  /*12a60*/  @!P4 IMAD R2, R2, R17, RZ ;  /* 0x000000110202c224 */ /* 0x004fca00078e02ff */
[----:B------:R0:W-:Y:S04]  /*12a70*/  @!P4 STG.E.U8 desc[UR36][R4.64+0x8], R2 ;  /* 0x000008020400c986 */ /* 0x0001e8000c101124 */
[----:B0-----:R-:W2:Y:S01]  /*12a80*/  LDL.LU R2, [R1+0x194] ;  /* 0x0001940001027983 */ /* 0x001ea20000300800 */
[C---:B------:R-:W-:Y:S02]  /*12a90*/  ISETP.LT.OR P0, PT, R0.reuse, 0x9, !P3 ;  /* 0x000000090000780c */ /* 0x040fe40005f01670 */
[C---:B------:R-:W-:Y:S02]  /*12aa0*/  ISETP.LT.OR P1, PT, R0.reuse, 0xa, !P3 ;  /* 0x0000000a0000780c */ /* 0x040fe40005f21670 */
[----:B------:R-:W-:Y:S01]  /*12ab0*/  ISETP.LT.OR P4, PT, R0, 0x11, !P2 ;  /* 0x000000110000780c */ /* 0x000fe20005781670 */
[----:B--2---:R-:W-:-:S05]  /*12ac0*/  @!P5 IMAD R2, R2, R17, RZ ;  /* 0x000000110202d224 */ /* 0x004fca00078e02ff */
[----:B------:R0:W-:Y:S04]  /*12ad0*/  @!P5 STG.E.U8 desc[UR36][R4.64+0x9], R2 ;  /* 0x000009020400d986 */ /* 0x0001e8000c101124 */
[----:B0-----:R-:W2:Y:S01]  /*12ae0*/  LDL.LU R2, [R1+0x1a0] ;  /* 0x0001a00001027983 */ /* 0x001ea20000300800 */
[-C--:B---3--:R-:W-:Y:S02]  /*12af0*/  @!P0 IMAD R12, R12, R17.reuse, RZ ;  /* 0x000000110c0c8224 */ /* 0x088fe400078e02ff */
        /* <DEDUP_REMOVED lines=10> */
[C---:B------:R-:W-:Y:S02]  /*12ba0*/  ISETP.LT.OR P1, PT, R0.reuse, 0x12, !P3 ;  /* 0x000000120000780c */ /* 0x040fe40005f21670 */
[----:B------:R-:W-:-:S07]  /*12bb0*/  ISETP.LT.OR P4, PT, R0, 0x19, !P2 ;  /* 0x000000190000780c */ /* 0x000fce0005781670 */
        /* <DEDUP_REMOVED lines=62> */
[----:B------:R-:W-:-:S09]  /*12fa0*/  ISETP.LT.OR P4, PT, R0, 0x32, !P3 ;  /* 0x000000320000780c */ /* 0x000fd20005f81670 */
[----:B--2---:R-:W-:-:S05]  /*12fb0*/  @!P5 IMAD R2, R2, R17, RZ ;  /* 0x000000110202d224 */ /* 0x004fca00078e02ff */
[----:B------:R0:W-:Y:S04]  /*12fc0*/  @!P5 STG.E.U8 desc[UR36][R4.64+0x31], R2 ;  /* 0x000031020400d986 */ /* 0x0001e8000c101124 */
[----:B0-----:R-:W2:Y:S01]  /*12fd0*/  LDL.LU R2, [R1+0x1ec] ;  /* 0x0001ec0001027983 */ /* 0x001ea20000300800 */
[----:B----4-:R-:W-:-:S05]  /*12fe0*/  @!P0 IMAD R3, R3, R17, RZ ;  /* 0x0000001103038224 */ /* 0x010fca00078e02ff */
[----:B------:R0:W-:Y:S04]  /*12ff0*/  @!P0 STG.E.U8 desc[UR36][R10.64+0x30], R3 ;  /* 0x000030030a008986 */ /* 0x0001e8000c101124 */
[----:B0-----:R-:W4:Y:S01]  /*13000*/  LDL.LU R3, [R1+0x1f0] ;  /* 0x0001f00001037983 */ /* 0x001f220000300800 */
[----:B------:R-:W-:Y:S01]  /*13010*/  ISETP.LT.OR P1, PT, R0, 0x39, !P2 ;  /* 0x000000390000780c */ /* 0x000fe20005721670 */
[----:B--2---:R-:W-:-:S05]  /*13020*/  @!P4 IMAD R2, R2, R17, RZ ;  /* 0x000000110202c224 */ /* 0x004fca00078e02ff */
[----:B------:R0:W-:Y:S04]  /*13030*/  @!P4 STG.E.U8 desc[UR36][R10.64+0x31], R2 ;  /* 0x000031020a00c986 */ /* 0x0001e8000c101124 */
[----:B0-----:R-:W2:Y:S01]  /*13040*/  LDL.LU R2, [R1+0x1f4] ;  /* 0x0001f40001027983 */ /* 0x001ea20000300800 */
[----:B------:R-:W-:Y:S02]  /*13050*/  ISETP.LT.OR P5, PT, R0, 0x3a, !P2 ;  /* 0x0000003a0000780c */ /* 0x000fe400057a1670 */
[----:B----4-:R-:W-:-:S05]  /*13060*/  @!P1 IMAD R3, R3, R17, RZ ;  /* 0x0000001103039224 */ /* 0x010fca00078e02ff */
[----:B------:R0:W-:Y:S04]  /*13070*/  @!P1 STG.E.U8 desc[UR36][R4.64+0x38], R3 ;  /* 0x0000380304009986 */ /* 0x0001e8000c101124 */
[----:B0-----:R-:W4:Y:S02]  /*13080*/  LDL.LU R3, [R1+0x1f8] ;  /* 0x0001f80001037983 */ /* 0x001f240000300800 */
[----:B--2---:R-:W-:-:S05]  /*13090*/  @!P5 IMAD R2, R2, R17, RZ ;  /* 0x000000110202d224 */ /* 0x004fca00078e02ff */
[----:B------:R0:W-:Y:S04]  /*130a0*/  @!P5 STG.E.U8 desc[UR36][R4.64+0x39], R2 ;  /* 0x000039020400d986 */ /* 0x0001e8000c101124 */
[----:B0-----:R-:W2:Y:S01]  /*130b0*/  LDL.LU R2, [R1+0x1fc] ;  /* 0x0001fc0001027983 */ /* 0x001ea20000300800 */
[C---:B------:R-:W-:Y:S02]  /*130c0*/  ISETP.LT.OR P0, PT, R0.reuse, 0x39, !P3 ;  /* 0x000000390000780c */ /* 0x040fe40005f01670 */
[----:B------:R-:W-:-:S11]  /*130d0*/  ISETP.LT.OR P4, PT, R0, 0x3a, !P3 ;  /* 0x0000003a0000780c */ /* 0x000fd60005f81670 */
[----:B----4-:R-:W-:-:S05]  /*130e0*/  @!P0 IMAD R3, R3, R17, RZ ;  /* 0x0000001103038224 */ /* 0x010fca00078e02ff */
[----:B------:R0:W-:Y:S04]  /*130f0*/  @!P0 STG.E.U8 desc[UR36][R10.64+0x38], R3 ;  /* 0x000038030a008986 */ /* 0x0001e8000c101124 */
[----:B0-----:R-:W4:Y:S01]  /*13100*/  LDL.LU R3, [R1+0x200] ;  /* 0x0002000001037983 */ /* 0x001f220000300800 */
        /* <DEDUP_REMOVED lines=148> */
[C---:B------:R-:W-:Y:S02]  /*13a50*/  ISETP.LT.OR P5, PT, R0.reuse, 0x8a, !P2 ;  /* 0x0000008a0000780c */ /* 0x040fe400057a1670 */
[C---:B------:R-:W-:Y:S02]  /*13a60*/  ISETP.LT.OR P0, PT, R0.reuse, 0x89, !P3 ;  /* 0x000000890000780c */ /* 0x040fe40005f01670 */
[----:B------:R-:W-:-:S07]  /*13a70*/  ISETP.LT.OR P4, PT, R0, 0x8a, !P3 ;  /* 0x0000008a0000780c */ /* 0x000fce0005f81670 */
[----:B----4-:R-:W-:-:S05]  /*13a80*/  @!P1 IMAD R3, R3, R17, RZ ;  /* 0x0000001103039224 */ /* 0x010fca00078e02ff */
[----:B------:R3:W-:Y:S01]  /*13a90*/  @!P1 STG.E.U8 desc[UR36][R4.64+0x88], R3 ;  /* 0x0000880304009986 */ /* 0x0007e2000c101124 */
[----:B------:R-:W-:Y:S01]  /*13aa0*/  ISETP.LT.OR P1, PT, R0, 0x91, !P2 ;  /* 0x000000910000780c */ /* 0x000fe20005721670 */
[-C--:B---3--:R-:W-:Y:S02]  /*13ab0*/  @!P0 IMAD R3, R12, R17.reuse, RZ ;  /* 0x000000110c038224 */ /* 0x088fe400078e02ff */
[----:B--2---:R-:W-:-:S05]  /*13ac0*/  @!P5 IMAD R2, R2, R17, RZ ;  /* 0x000000110202d224 */ /* 0x004fca00078e02ff */
[----:B------:R5:W-:Y:S01]  /*13ad0*/  @!P5 STG.E.U8 desc[UR36][R4.64+0x89], R2 ;  /* 0x000089020400d986 */ /* 0x000be2000c101124 */
[----:B------:R-:W-:-:S03]  /*13ae0*/  ISETP.LT.OR P5, PT, R0, 0x92, !P2 ;  /* 0x000000920000780c */ /* 0x000fc600057a1670 */
[----:B------:R0:W-:Y:S01]  /*13af0*/  @!P0 STG.E.U8 desc[UR36][R10.64+0x88], R3 ;  /* 0x000088030a008986 */ /* 0x0001e2000c101124 */
[----:B------:R-:W-:Y:S01]  /*13b00*/  ISETP.LT.OR P0, PT, R0, 0x91, !P3 ;  /* 0x000000910000780c */ /* 0x000fe20005f01670 */
[-C--:B-----5:R-:W-:Y:S02]  /*13b10*/  @!P4 IMAD R2, R235, R17.reuse, RZ ;  /* 0x00000011eb02c224 */ /* 0x0a0fe400078e02ff */
[----:B0-----:R-:W-:-:S03]  /*13b20*/  @!P1 IMAD R3, R234, R17, RZ ;  /* 0x00000011ea039224 */ /* 0x001fc600078e02ff */
[----:B------:R0:W-:Y:S01]  /*13b30*/  @!P4 STG.E.U8 desc[UR36][R10.64+0x89], R2 ;  /* 0x000089020a00c986 */ /* 0x0001e2000c101124 */
[----:B------:R-:W-:-:S03]  /*13b40*/  ISETP.LT.OR P4, PT, R0, 0x92, !P3 ;  /* 0x000000920000780c */ /* 0x000fc60005f81670 */
[----:B------:R1:W-:Y:S01]  /*13b50*/  @!P1 STG.E.U8 desc[UR36][R4.64+0x90], R3 ;  /* 0x0000900304009986 */ /* 0x0003e2000c101124 */
[----:B------:R-:W-:Y:S01]  /*13b60*/  ISETP.LT.OR P1, PT, R0, 0x99, !P2 ;  /* 0x000000990000780c */ /* 0x000fe20005721670 */
[-C--:B0-----:R-:W-:Y:S02]  /*13b70*/  @!P5 IMAD R2, R233, R17.reuse, RZ ;  /* 0x00000011e902d224 */ /* 0x081fe400078e02ff */
[----:B-1----:R-:W-:-:S03]  /*13b80*/  @!P0 IMAD R3, R232, R17, RZ ;  /* 0x00000011e8038224 */ /* 0x002fc600078e02ff */
        /* <DEDUP_REMOVED lines=46> */
[----:B0-----:R-:W-:-:S08]  /*13e70*/  @!P5 IMAD R2, R23, R17, RZ ;  /* 0x000000111702d224 */ /* 0x001fd000078e02ff */
[-C--:B------:R-:W-:Y:S01]  /*13e80*/  @!P4 IMAD R12, R22, R17.reuse, RZ ;  /* 0x00000011160cc224 */ /* 0x080fe200078e02ff */
[----:B------:R0:W-:Y:S03]  /*13e90*/  @!P5 STG.E.U8 desc[UR36][R4.64+0xb1], R2 ;  /* 0x0000b1020400d986 */ /* 0x0001e6000c101124 */
[-C--:B-1----:R-:W-:Y:S01]  /*13ea0*/  @!P1 IMAD R3, R20, R17.reuse, RZ ;  /* 0x0000001114039224 */ /* 0x082fe200078e02ff */
[----:B------:R-:W-:Y:S01]  /*13eb0*/  @!P4 STG.E.U8 desc[UR36][R10.64+0xb0], R12 ;  /* 0x0000b00c0a00c986 */ /* 0x000fe2000c101124 */
[----:B0-----:R-:W-:Y:S01]  /*13ec0*/  @!P0 IMAD R2, R21, R17, RZ ;  /* 0x0000001115028224 */ /* 0x001fe200078e02ff */
[----:B------:R-:W-:-:S04]  /*13ed0*/  ISETP.LT.OR P5, PT, R0, 0xba, !P2 ;  /* 0x000000ba0000780c */ /* 0x000fc800057a1670 */
[----:B------:R0:W-:Y:S04]  /*13ee0*/  @!P0 STG.E.U8 desc[UR36][R10.64+0xb1], R2 ;  /* 0x0000b1020a008986 */ /* 0x0001e8000c101124 */
[----:B------:R1:W-:Y:S01]  /*13ef0*/  @!P1 STG.E.U8 desc[UR36][R4.64+0xb8], R3 ;  /* 0x0000b80304009986 */ /* 0x0003e2000c101124 */
[----:B------:R-:W-:-:S04]  /*13f00*/  ISETP.LT.OR P1, PT, R0, 0xba, !P3 ;  /* 0x000000ba0000780c */ /* 0x000fc80005f21670 */
[----:B0-----:R-:W-:-:S09]  /*13f10*/  @!P5 IMAD R2, R15, R17, RZ ;  /* 0x000000110f02d224 */ /* 0x001fd200078e02ff */
[----:B-1----:R-:W-:Y:S02]  /*13f20*/  @!P1 IMAD R3, R13, R17, RZ ;  /* 0x000000110d039224 */ /* 0x002fe400078e02ff */
[----:B------:R-:W2:Y:S04]  /*13f30*/  LDL.LU R13, [R1+0x118] ;  /* 0x00011800010d7983 */ /* 0x000ea80000300800 */
[----:B------:R-:W3:Y:S04]  /*13f40*/  LDL.LU R15, [R1+0x11c] ;  /* 0x00011c00010f7983 */ /* 0x000ee80000300800 */
[----:B------:R-:W4:Y:S04]  /*13f50*/  LDL.LU R21, [R1+0x120] ;  /* 0x0001200001157983 */ /* 0x000f280000300800 */
        /* <DEDUP_REMOVED lines=17> */
[----:B------:R0:W-:Y:S04]  /*14070*/  @!P5 STG.E.U8 desc[UR36][R4.64+0xb9], R2 ;  /* 0x0000b9020400d986 */ /* 0x0001e8000c101124 */
[----:B------:R-:W5:Y:S04]  /*14080*/  LDL.LU R218, [R1+0x164] ;  /* 0x0001640001da7983 */ /* 0x000f680000300800 */
[----:B------:R-:W5:Y:S01]  /*14090*/  LDL.LU R217, [R1+0x168] ;  /* 0x0001680001d97983 */ /* 0x000f620000300800 */
[----:B0-----:R-:W-:-:S03]  /*140a0*/  @!P4 IMAD R2, R14, R17, RZ ;  /* 0x000000110e02c224 */ /* 0x001fc600078e02ff */
[----:B------:R-:W5:Y:S04]  /*140b0*/  LDL.LU R216, [R1+0x16c] ;  /* 0x00016c0001d87983 */ /* 0x000f680000300800 */
[----:B------:R-:W5:Y:S04]  /*140c0*/  LDL.LU R23, [R1+0x170] ;  /* 0x0001700001177983 */ /* 0x000f680000300800 */
[----:B------:R-:W5:Y:S04]  /*140d0*/  LDL.LU R22, [R1+0x174] ;  /* 0x0001740001167983 */ /* 0x000f680000300800 */
[----:B------:R-:W5:Y:S04]  /*140e0*/  LDL.LU R20, [R1+0x178] ;  /* 0x0001780001147983 */ /* 0x000f680000300800 */
[----:B------:R-:W5:Y:S04]  /*140f0*/  LDL.LU R14, [R1+0x17c] ;  /* 0x00017c00010e7983 */ /* 0x000f680000300800 */
[----:B------:R0:W-:Y:S04]  /*14100*/  @!P4 STG.E.U8 desc[UR36][R10.64+0xb8], R2 ;  /* 0x0000b8020a00c986 */ /* 0x0001e8000c101124 */
[----:B0-----:R-:W2:Y:S01]  /*14110*/  LDL.LU R2, [R1] ;  /* 0x0000000001027983 */ /* 0x001ea20000300800 */
[----:B------:R-:W-:-:S04]  /*14120*/  ISETP.GE.AND P0, PT, R222, 0x81, PT ;  /* 0x00000081de00780c */ /* 0x000fc80003f06270 */
[----:B------:R-:W-:Y:S01]  /*14130*/  ISETP.LT.OR P5, PT, R0, 0x1, !P0 ;  /* 0x000000010000780c */ /* 0x000fe200047a1670 */
[----:B------:R0:W-:Y:S01]  /*14140*/  @!P1 STG.E.U8 desc[UR36][R10.64+0xb9], R3 ;  /* 0x0000b9030a009986 */ /* 0x0001e2000c101124 */
[----:B------:R-:W-:-:S03]  /*14150*/  ISETP.GE.AND P1, PT, R222, 0x89, PT ;  /* 0x00000089de00780c */ /* 0x000fc60003f26270 */
[----:B0-----:R-:W3:Y:S04]  /*14160*/  LDL.LU R3, [R1+0x114] ;  /* 0x0001140001037983 */ /* 0x001ee80000300800 */
[----:B------:R-:W4:Y:S04]  /*14170*/  LDL.LU R222, [R1+0x110] ;  /* 0x0001100001de7983 */ /* 0x000f280000300800 */
[----:B--2---:R-:W-:-:S05]  /*14180*/  @!P5 IMAD R2, R2, R17, RZ ;  /* 0x000000110202d224 */ /* 0x004fca00078e02ff */
[----:B------:R0:W-:Y:S04]  /*14190*/  @!P5 STG.E.U8 desc[UR36][R6.64], R2 ;  /* 0x000000020600d986 */ /* 0x0001e8000c101124 */
[----:B0-----:R-:W2:Y:S01]  /*141a0*/  LDL.LU R2, [R1+0x4] ;  /* 0x0000040001027983 */ /* 0x001ea20000300800 */
[C---:B------:R-:W-:Y:S02]  /*141b0*/  ISETP.LT.OR P4, PT, R0.reuse, 0x2, !P0 ;  /* 0x000000020000780c */ /* 0x040fe40004781670 */
[----:B------:R-:W-:-:S11]  /*141c0*/  ISETP.LT.OR P5, PT, R0, 0x1, !P1 ;  /* 0x000000010000780c */ /* 0x000fd60004fa1670 */
[----:B--2---:R-:W-:-:S05]  /*141d0*/  @!P4 IMAD R2, R2, R17, RZ ;  /* 0x000000110202c224 */ /* 0x004fca00078e02ff */
[----:B------:R0:W-:Y:S04]  /*141e0*/  @!P4 STG.E.U8 desc[UR36][R6.64+0x1], R2 ;  /* 0x000001020600c986 */ /* 0x0001e8000c101124 */
[----:B0-----:R-:W2:Y:S01]  /*141f0*/  LDL.LU R2, [R1+0x8] ;  /* 0x0000080001027983 */ /* 0x001ea20000300800 */
[----:B------:R-:W-:Y:S01]  /*14200*/  ISETP.LT.OR P4, PT, R0, 0x2, !P1 ;  /* 0x000000020000780c */ /* 0x000fe20004f81670 */
[----:B--2---:R-:W-:-:S05]  /*14210*/  @!P5 IMAD R2, R2, R17, RZ ;  /* 0x000000110202d224 */ /* 0x004fca00078e02ff */
[----:B------:R0:W-:Y:S04]  /*14220*/  @!P5 STG.E.U8 desc[UR36][R8.64], R2 ;  /* 0x000000020800d986 */ /* 0x0001e8000c101124 */
[----:B0-----:R-:W2:Y:S01]  /*14230*/  LDL.LU R2, [R1+0xc] ;  /* 0x00000c0001027983 */ /* 0x001ea20000300800 */
[----:B------:R-:W-:Y:S02]  /*14240*/  ISETP.LT.OR P5, PT, R0, 0x9, !P0 ;  /* 0x000000090000780c */ /* 0x000fe400047a1670 */
        /* <DEDUP_REMOVED lines=257> */
[----:B------:R4:W-:Y:S01]  /*15260*/  @!P4 STG.E.U8 desc[UR36][R8.64+0x81], R2 ;  /* 0x000081020800c986 */ /* 0x0009e2000c101124 */
[----:B------:R-:W-:-:S05]  /*15270*/  ISETP.LT.OR P4, PT, R0, 0x8a, !P0 ;  /* 0x0000008a0000780c */ /* 0x000fca0004781670 */
[----:B----4-:R-:W-:-:S05]  /*15280*/  @!P5 IMAD R2, R222, R17, RZ ;  /* 0x00000011de02d224 */ /* 0x010fca00078e02ff */
[----:B------:R-:W-:Y:S01]  /*15290*/  @!P5 STG.E.U8 desc[UR36][R6.64+0x88], R2 ;  /* 0x000088020600d986 */ /* 0x000fe2000c101124 */
[----:B------:R-:W-:Y:S02]  /*152a0*/  ISETP.LT.OR P5, PT, R0, 0x89, !P1 ;  /* 0x000000890000780c */ /* 0x000fe40004fa1670 */
[----:B---3--:R-:W-:-:S05]  /*152b0*/  @!P4 IMAD R3, R3, R17, RZ ;  /* 0x000000110303c224 */ /* 0x008fca00078e02ff */
[----:B------:R5:W-:Y:S01]  /*152c0*/  @!P4 STG.E.U8 desc[UR36][R6.64+0x89], R3 ;  /* 0x000089030600c986 */ /* 0x000be2000c101124 */
[----:B------:R-:W-:-:S05]  /*152d0*/  ISETP.LT.OR P4, PT, R0, 0x8a, !P1 ;  /* 0x0000008a0000780c */ /* 0x000fca0004f81670 */
[----:B------:R-:W-:-:S05]  /*152e0*/  @!P5 IMAD R13, R13, R17, RZ ;  /* 0x000000110d0dd224 */ /* 0x000fca00078e02ff */
[----:B------:R0:W-:Y:S01]  /*152f0*/  @!P5 STG.E.U8 desc[UR36][R8.64+0x88], R13 ;  /* 0x0000880d0800d986 */ /* 0x0001e2000c101124 */
[----:B------:R-:W-:Y:S02]  /*15300*/  ISETP.LT.OR P5, PT, R0, 0x91, !P0 ;  /* 0x000000910000780c */ /* 0x000fe400047a1670 */
[----:B------:R-:W-:-:S05]  /*15310*/  @!P4 IMAD R15, R15, R17, RZ ;  /* 0x000000110f0fc224 */ /* 0x000fca00078e02ff */
[----:B------:R1:W-:Y:S01]  /*15320*/  @!P4 STG.E.U8 desc[UR36][R8.64+0x89], R15 ;  /* 0x0000890f0800c986 */ /* 0x0003e2000c101124 */
[----:B------:R-:W-:-:S05]  /*15330*/  ISETP.LT.OR P4, PT, R0, 0x92, !P0 ;  /* 0x000000920000780c */ /* 0x000fca0004781670 */
[----:B------:R-:W-:-:S05]  /*15340*/  @!P5 IMAD R21, R21, R17, RZ ;  /* 0x000000111515d224 */ /* 0x000fca00078e02ff */
[----:B------:R2:W-:Y:S01]  /*15350*/  @!P5 STG.E.U8 desc[UR36][R6.64+0x90], R21 ;  /* 0x000090150600d986 */ /* 0x0005e2000c101124 */
[----:B------:R-:W-:Y:S02]  /*15360*/  ISETP.LT.OR P5, PT, R0, 0x91, !P1 ;  /* 0x000000910000780c */ /* 0x000fe40004fa1670 */
[----:B-----5:R-:W-:-:S05]  /*15370*/  @!P4 IMAD R3, R12, R17, RZ ;  /* 0x000000110c03c224 */ /* 0x020fca00078e02ff */
[----:B------:R3:W-:Y:S01]  /*15380*/  @!P4 STG.E.U8 desc[UR36][R6.64+0x91], R3 ;  /* 0x000091030600c986 */ /* 0x0007e2000c101124 */
[----:B------:R-:W-:-:S05]  /*15390*/  ISETP.LT.OR P4, PT, R0, 0x92, !P1 ;  /* 0x000000920000780c */ /* 0x000fca0004f81670 */
[----:B0-----:R-:W-:-:S05]  /*153a0*/  @!P5 IMAD R13, R235, R17, RZ ;  /* 0x00000011eb0dd224 */ /* 0x001fca00078e02ff */
[----:B------:R0:W-:Y:S01]  /*153b0*/  @!P5 STG.E.U8 desc[UR36][R8.64+0x90], R13 ;  /* 0x0000900d0800d986 */ /* 0x0001e2000c101124 */
[----:B------:R-:W-:Y:S02]  /*153c0*/  ISETP.LT.OR P5, PT, R0, 0x99, !P0 ;  /* 0x000000990000780c */ /* 0x000fe400047a1670 */
[----:B-1----:R-:W-:-:S05]  /*153d0*/  @!P4 IMAD R15, R234, R17, RZ ;  /* 0x00000011ea0fc224 */ /* 0x002fca00078e02ff */
[----:B------:R1:W-:Y:S01]  /*153e0*/  @!P4 STG.E.U8 desc[UR36][R8.64+0x91], R15 ;  /* 0x0000910f0800c986 */ /* 0x0003e2000c101124 */
[----:B------:R-:W-:-:S05]  /*153f0*/  ISETP.LT.OR P4, PT, R0, 0x9a, !P0 ;  /* 0x0000009a0000780c */ /* 0x000fca0004781670 */
[----:B--2---:R-:W-:-:S05]  /*15400*/  @!P5 IMAD R21, R233, R17, RZ ;  /* 0x00000011e915d224 */ /* 0x004fca00078e02ff */
[----:B------:R2:W-:Y:S01]  /*15410*/  @!P5 STG.E.U8 desc[UR36][R6.64+0x98], R21 ;  /* 0x000098150600d986 */ /* 0x0005e2000c101124 */
[----:B------:R-:W-:Y:S02]  /*15420*/  ISETP.LT.OR P5, PT, R0, 0x99, !P1 ;  /* 0x000000990000780c */ /* 0x000fe40004fa1670 */
[----:B---3--:R-:W-:-:S05]  /*15430*/  @!P4 IMAD R3, R232, R17, RZ ;  /* 0x00000011e803c224 */ /* 0x008fca00078e02ff */
        /* <DEDUP_REMOVED lines=54> */
[----:B------:R-:W-:Y:S01]  /*157a0*/  @!P4 STG.E.U8 desc[UR36][R8.64+0xb9], R15 ;  /* 0x0000b90f0800c986 */ /* 0x000fe2000c101124 */
[----:B------:R-:W-:-:S05]  /*157b0*/  ISETP.LT.OR P4, PT, R0, 0xc2, !P2 ;  /* 0x000000c20000780c */ /* 0x000fca0005781670 */
[----:B--2---:R-:W-:-:S05]  /*157c0*/  @!P5 IMAD R21, R120, R17, RZ ;  /* 0x000000117815d224 */ /* 0x004fca00078e02ff */
[----:B------:R-:W-:Y:S01]  /*157d0*/  @!P5 STG.E.U8 desc[UR36][R4.64+0xc0], R21 ;  /* 0x0000c0150400d986 */ /* 0x000fe2000c101124 */
[----:B------:R-:W-:Y:S02]  /*157e0*/  ISETP.LT.OR P5, PT, R0, 0xc1, !P3 ;  /* 0x000000c10000780c */ /* 0x000fe40005fa1670 */
[----:B------:R-:W-:-:S05]  /*157f0*/  @!P4 IMAD R121, R121, R17, RZ ;  /* 0x000000117979c224 */ /* 0x000fca00078e02ff */
[----:B------:R-:W-:Y:S01]  /*15800*/  @!P4 STG.E.U8 desc[UR36][R4.64+0xc1], R121 ;  /* 0x0000c1790400c986 */ /* 0x000fe2000c101124 */
[----:B------:R-:W-:-:S05]  /*15810*/  ISETP.LT.OR P4, PT, R0, 0xc2, !P3 ;  /* 0x000000c20000780c */ /* 0x000fca0005f81670 */
[----:B---3--:R-:W-:-:S05]  /*15820*/  @!P5 IMAD R3, R122, R17, RZ ;  /* 0x000000117a03d224 */ /* 0x008fca00078e02ff */
[----:B------:R1:W-:Y:S01]  /*15830*/  @!P5 STG.E.U8 desc[UR36][R10.64+0xc0], R3 ;  /* 0x0000c0030a00d986 */ /* 0x0003e2000c101124 */
[----:B------:R-:W-:Y:S02]  /*15840*/  ISETP.LT.OR P5, PT, R0, 0xc9, !P2 ;  /* 0x000000c90000780c */ /* 0x000fe400057a1670 */
[----:B------:R-:W-:-:S05]  /*15850*/  @!P4 IMAD R123, R123, R17, RZ ;  /* 0x000000117b7bc224 */ /* 0x000fca00078e02ff */
[----:B------:R-:W-:Y:S01]  /*15860*/  @!P4 STG.E.U8 desc[UR36][R10.64+0xc1], R123 ;  /* 0x0000c17b0a00c986 */ /* 0x000fe2000c101124 */
[----:B------:R-:W-:-:S05]  /*15870*/  ISETP.LT.OR P4, PT, R0, 0xca, !P2 ;  /* 0x000000ca0000780c */ /* 0x000fca0005781670 */
[----:B0-----:R-:W-:-:S05]  /*15880*/  @!P5 IMAD R13, R124, R17, RZ ;  /* 0x000000117c0dd224 */ /* 0x001fca00078e02ff */
[----:B------:R0:W-:Y:S01]  /*15890*/  @!P5 STG.E.U8 desc[UR36][R4.64+0xc8], R13 ;  /* 0x0000c80d0400d986 */ /* 0x0001e2000c101124 */
[----:B------:R-:W-:Y:S02]  /*158a0*/  ISETP.LT.OR P5, PT, R0, 0xc9, !P3 ;  /* 0x000000c90000780c */ /* 0x000fe40005fa1670 */
[----:B------:R-:W-:-:S05]  /*158b0*/  @!P4 IMAD R125, R125, R17, RZ ;  /* 0x000000117d7dc224 */ /* 0x000fca00078e02ff */
[----:B------:R-:W-:Y:S01]  /*158c0*/  @!P4 STG.E.U8 desc[UR36][R4.64+0xc9], R125 ;  /* 0x0000c97d0400c986 */ /* 0x000fe2000c101124 */
[----:B------:R-:W-:-:S05]  /*158d0*/  ISETP.LT.OR P4, PT, R0, 0xca, !P3 ;  /* 0x000000ca0000780c */ /* 0x000fca0005f81670 */
[----:B-1----:R-:W-:-:S05]  /*158e0*/  @!P5 IMAD R3, R126, R17, RZ ;  /* 0x000000117e03d224 */ /* 0x002fca00078e02ff */
        /* <DEDUP_REMOVED lines=253> */
[C---:B------:R-:W-:Y:S02]  /*168c0*/  ISETP.LT.OR P5, PT, R0.reuse, 0x179, !P2 ;  /* 0x000001790000780c */ /* 0x040fe400057a1670 */
[----:B------:R-:W-:Y:S01]  /*168d0*/  ISETP.LT.OR P2, PT, R0, 0x17a, !P2 ;  /* 0x0000017a0000780c */ /* 0x000fe20005741670 */
[----:B------:R-:W-:-:S05]  /*168e0*/  @!P4 IMAD R211, R211, R17, RZ ;  /* 0x00000011d3d3c224 */ /* 0x000fca00078e02ff */
[----:B------:R-:W-:Y:S01]  /*168f0*/  @!P4 STG.E.U8 desc[UR36][R10.64+0x171], R211 ;  /* 0x000171d30a00c986 */ /* 0x000fe2000c101124 */
[----:B------:R-:W-:-:S04]  /*16900*/  ISETP.LT.OR P4, PT, R0, 0x179, !P3 ;  /* 0x000001790000780c */ /* 0x000fc80005f81670 */
[-C--:B0-----:R-:W-:Y:S02]  /*16910*/  @!P5 IMAD R13, R212, R17.reuse, RZ ;  /* 0x00000011d40dd224 */ /* 0x081fe400078e02ff */
[----:B------:R-:W-:Y:S01]  /*16920*/  @!P2 IMAD R213, R213, R17, RZ ;  /* 0x00000011d5d5a224 */ /* 0x000fe200078e02ff */
[C---:B------:R-:W-:Y:S02]  /*16930*/  ISETP.LT.OR P3, PT, R0.reuse, 0x17a, !P3 ;  /* 0x0000017a0000780c */ /* 0x040fe40005f61670 */
[----:B------:R-:W-:Y:S01]  /*16940*/  @!P5 STG.E.U8 desc[UR36][R4.64+0x178], R13 ;  /* 0x0001780d0400d986 */ /* 0x000fe2000c101124 */
[----:B------:R-:W-:-:S03]  /*16950*/  ISETP.LT.OR P5, PT, R0, 0xc1, !P0 ;  /* 0x000000c10000780c */ /* 0x000fc600047a1670 */
[----:B------:R-:W-:Y:S01]  /*16960*/  @!P2 STG.E.U8 desc[UR36][R4.64+0x179], R213 ;  /* 0x000179d50400a986 */ /* 0x000fe2000c101124 */
[----:B------:R-:W-:Y:S01]  /*16970*/  ISETP.LT.OR P2, PT, R0, 0xc2, !P0 ;  /* 0x000000c20000780c */ /* 0x000fe20004741670 */
[----:B-1----:R-:W-:-:S05]  /*16980*/  @!P4 IMAD R3, R214, R17, RZ ;  /* 0x00000011d603c224 */ /* 0x002fca00078e02ff */
[----:B------:R-:W-:-:S03]  /*16990*/  @!P3 IMAD R215, R215, R17, RZ ;  /* 0x00000011d7d7b224 */ /* 0x000fc600078e02ff */
[----:B------:R-:W-:-:S04]  /*169a0*/  @!P5 IMAD R15, R24, R17, RZ ;  /* 0x00000011180fd224 */ /* 0x000fc800078e02ff */
[----:B------:R-:W-:Y:S01]  /*169b0*/  @!P2 IMAD R25, R25, R17, RZ ;  /* 0x000000111919a224 */ /* 0x000fe200078e02ff */
[----:B------:R0:W-:Y:S01]  /*169c0*/  @!P4 STG.E.U8 desc[UR36][R10.64+0x178], R3 ;  /* 0x000178030a00c986 */ /* 0x0001e2000c101124 */
[----:B------:R-:W-:-:S03]  /*169d0*/  ISETP.LT.OR P4, PT, R0, 0xc1, !P1 ;  /* 0x000000c10000780c */ /* 0x000fc60004f81670 */
[----:B------:R-:W-:Y:S01]  /*169e0*/  @!P3 STG.E.U8 desc[UR36][R10.64+0x179], R215 ;  /* 0x000179d70a00b986 */ /* 0x000fe2000c101124 */
[----:B------:R-:W-:-:S03]  /*169f0*/  ISETP.LT.OR P3, PT, R0, 0xc2, !P1 ;  /* 0x000000c20000780c */ /* 0x000fc60004f61670 */
[----:B------:R-:W-:Y:S01]  /*16a00*/  @!P2 STG.E.U8 desc[UR36][R6.64+0xc1], R25 ;  /* 0x0000c1190600a986 */ /* 0x000fe2000c101124 */
[----:B------:R-:W-:-:S03]  /*16a10*/  ISETP.LT.OR P2, PT, R0, 0xca, !P0 ;  /* 0x000000ca0000780c */ /* 0x000fc60004741670 */
[----:B------:R-:W-:Y:S01]  /*16a20*/  @!P5 STG.E.U8 desc[UR36][R6.64+0xc0], R15 ;  /* 0x0000c00f0600d986 */ /* 0x000fe2000c101124 */
[----:B------:R-:W-:Y:S01]  /*16a30*/  ISETP.LT.OR P5, PT, R0, 0xc9, !P0 ;  /* 0x000000c90000780c */ /* 0x000fe200047a1670 */
[----:B0-----:R-:W-:-:S04]  /*16a40*/  @!P4 IMAD R3, R26, R17, RZ ;  /* 0x000000111a03c224 */ /* 0x001fc800078e02ff */
[----:B------:R-:W-:-:S04]  /*16a50*/  @!P3 IMAD R27, R27, R17, RZ ;  /* 0x000000111b1bb224 */ /* 0x000fc800078e02ff */
[-C--:B------:R-:W-:Y:S01]  /*16a60*/  @!P2 IMAD R29, R29, R17.reuse, RZ ;  /* 0x000000111d1da224 */ /* 0x080fe200078e02ff */
[----:B------:R0:W-:Y:S03]  /*16a70*/  @!P4 STG.E.U8 desc[UR36][R8.64+0xc0], R3 ;  /* 0x0000c0030800c986 */ /* 0x0001e6000c101124 */
[----:B------:R-:W-:Y:S01]  /*16a80*/  @!P5 IMAD R5, R28, R17, RZ ;  /* 0x000000111c05d224 */ /* 0x000fe200078e02ff */
[----:B------:R-:W-:Y:S01]  /*16a90*/  @!P3 STG.E.U8 desc[UR36][R8.64+0xc1], R27 ;  /* 0x0000c11b0800b986 */ /* 0x000fe2000c101124 */
[C---:B------:R-:W-:Y:S02]  /*16aa0*/  ISETP.LT.OR P4, PT, R0.reuse, 0xc9, !P1 ;  /* 0x000000c90000780c */ /* 0x040fe40004f81670 */
[C---:B------:R-:W-:Y:S01]  /*16ab0*/  ISETP.LT.OR P3, PT, R0.reuse, 0xca, !P1 ;  /* 0x000000ca0000780c */ /* 0x040fe20004f61670 */
[----:B------:R-:W-:Y:S01]  /*16ac0*/  @!P2 STG.E.U8 desc[UR36][R6.64+0xc9], R29 ;  /* 0x0000c91d0600a986 */ /* 0x000fe2000c101124 */
[----:B------:R-:W-:-:S03]  /*16ad0*/  ISETP.LT.OR P2, PT, R0, 0xd2, !P0 ;  /* 0x000000d20000780c */ /* 0x000fc60004741670 */
[----:B------:R-:W-:Y:S01]  /*16ae0*/  @!P5 STG.E.U8 desc[UR36][R6.64+0xc8], R5 ;  /* 0x0000c8050600d986 */ /* 0x000fe2000c101124 */
[----:B------:R-:W-:-:S05]  /*16af0*/  ISETP.LT.OR P5, PT, R0, 0xd1, !P0 ;  /* 0x000000d10000780c */ /* 0x000fca00047a1670 */
[-C--:B0-----:R-:W-:Y:S02]  /*16b00*/  @!P4 IMAD R3, R30, R17.reuse, RZ ;  /* 0x000000111e03c224 */ /* 0x081fe400078e02ff */
[-C--:B------:R-:W-:Y:S02]  /*16b10*/  @!P3 IMAD R31, R31, R17.reuse, RZ ;  /* 0x000000111f1fb224 */ /* 0x080fe400078e02ff */
[-C--:B------:R-:W-:Y:S01]  /*16b20*/  @!P2 IMAD R33, R33, R17.reuse, RZ ;  /* 0x000000112121a224 */ /* 0x080fe200078e02ff */
[----:B------:R0:W-:Y:S03]  /*16b30*/  @!P4 STG.E.U8 desc[UR36][R8.64+0xc8], R3 ;  /* 0x0000c8030800c986 */ /* 0x0001e6000c101124 */
[----:B------:R-:W-:Y:S01]  /*16b40*/  @!P5 IMAD R11, R32, R17, RZ ;  /* 0x00000011200bd224 */ /* 0x000fe200078e02ff */
[----:B------:R-:W-:Y:S01]  /*16b50*/  @!P3 STG.E.U8 desc[UR36][R8.64+0xc9], R31 ;  /* 0x0000c91f0800b986 */ /* 0x000fe2000c101124 */
[----:B------:R-:W-:-:S02]  /*16b60*/  ISETP.LT.OR P4, PT, R0, 0xd1, !P1 ;  /* 0x000000d10000780c */ /* 0x000fc40004f81670 */
        /* <DEDUP_REMOVED lines=207> */
[----:B------:R1:W-:Y:S01]  /*17860*/  @!P5 STG.E.U8 desc[UR36][R6.64+0x158], R5 ;  /* 0x000158050600d986 */ /* 0x0003e2000c101124 */
        /* <DEDUP_REMOVED lines=13> */
[-C--:B-1----:R-:W-:Y:S02]  /*17940*/  @!P4 IMAD R5, R106, R17.reuse, RZ ;  /* 0x000000116a05c224 */ /* 0x082fe400078e02ff */
[-C--:B------:R-:W-:Y:S02]  /*17950*/  @!P3 IMAD R107, R107, R17.reuse, RZ ;  /* 0x000000116b6bb224 */ /* 0x080fe400078e02ff */
[-C--:B------:R-:W-:Y:S01]  /*17960*/  @!P2 IMAD R109, R109, R17.reuse, RZ ;  /* 0x000000116d6da224 */ /* 0x080fe200078e02ff */
[----:B------:R1:W-:Y:S03]  /*17970*/  @!P4 STG.E.U8 desc[UR36][R8.64+0x160], R5 ;  /* 0x000160050800c986 */ /* 0x0003e6000c101124 */
[----:B0-----:R-:W-:Y:S01]  /*17980*/  @!P5 IMAD R3, R108, R17, RZ ;  /* 0x000000116c03d224 */ /* 0x001fe200078e02ff */
[----:B------:R-:W-:Y:S01]  /*17990*/  @!P3 STG.E.U8 desc[UR36][R8.64+0x161], R107 ;  /* 0x0001616b0800b986 */ /* 0x000fe2000c101124 */
[----:B------:R-:W-:-:S02]  /*179a0*/  ISETP.LT.OR P3, PT, R0, 0x169, !P1 ;  /* 0x000001690000780c */ /* 0x000fc40004f61670 */
[C---:B------:R-:W-:Y:S01]  /*179b0*/  ISETP.LT.OR P4, PT, R0.reuse, 0x16a, !P1 ;  /* 0x0000016a0000780c */ /* 0x040fe20004f81670 */
[----:B------:R-:W-:Y:S01]  /*179c0*/  @!P2 STG.E.U8 desc[UR36][R6.64+0x169], R109 ;  /* 0x0001696d0600a986 */ /* 0x000fe2000c101124 */
[----:B------:R-:W-:-:S03]  /*179d0*/  ISETP.LT.OR P2, PT, R0, 0x172, !P0 ;  /* 0x000001720000780c */ /* 0x000fc60004741670 */
[----:B------:R0:W-:Y:S01]  /*179e0*/  @!P5 STG.E.U8 desc[UR36][R6.64+0x168], R3 ;  /* 0x000168030600d986 */ /* 0x0001e2000c101124 */
[----:B------:R-:W-:-:S05]  /*179f0*/  ISETP.LT.OR P5, PT, R0, 0x171, !P0 ;  /* 0x000001710000780c */ /* 0x000fca00047a1670 */
[-C--:B--2---:R-:W-:Y:S02]  /*17a00*/  @!P3 IMAD R11, R110, R17.reuse, RZ ;  /* 0x000000116e0bb224 */ /* 0x084fe400078e02ff */
[-C--:B------:R-:W-:Y:S02]  /*17a10*/  @!P4 IMAD R111, R111, R17.reuse, RZ ;  /* 0x000000116f6fc224 */ /* 0x080fe400078e02ff */
[-C--:B------:R-:W-:Y:S01]  /*17a20*/  @!P2 IMAD R113, R113, R17.reuse, RZ ;  /* 0x000000117171a224 */ /* 0x080fe200078e02ff */
[----:B------:R2:W-:Y:S03]  /*17a30*/  @!P3 STG.E.U8 desc[UR36][R8.64+0x168], R11 ;  /* 0x0001680b0800b986 */ /* 0x0005e6000c101124 */
[----:B-1----:R-:W-:Y:S01]  /*17a40*/  @!P5 IMAD R5, R112, R17, RZ ;  /* 0x000000117005d224 */ /* 0x002fe200078e02ff */
[----:B------:R-:W-:Y:S01]  /*17a50*/  @!P4 STG.E.U8 desc[UR36][R8.64+0x169], R111 ;  /* 0x0001696f0800c986 */ /* 0x000fe2000c101124 */
[----:B------:R-:W-:-:S02]  /*17a60*/  ISETP.LT.OR P3, PT, R0, 0x17a, !P0 ;  /* 0x0000017a0000780c */ /* 0x000fc40004761670 */
[C---:B------:R-:W-:Y:S01]  /*17a70*/  ISETP.LT.OR P4, PT, R0.reuse, 0x172, !P1 ;  /* 0x000001720000780c */ /* 0x040fe20004f81670 */
[----:B------:R-:W-:Y:S01]  /*17a80*/  @!P2 STG.E.U8 desc[UR36][R6.64+0x171], R113 ;  /* 0x000171710600a986 */ /* 0x000fe2000c101124 */
[C---:B------:R-:W-:Y:S02]  /*17a90*/  ISETP.LT.OR P2, PT, R0.reuse, 0x171, !P1 ;  /* 0x000001710000780c */ /* 0x040fe40004f41670 */
[C---:B------:R-:W-:Y:S01]  /*17aa0*/  ISETP.LT.OR P0, PT, R0.reuse, 0x179, !P0 ;  /* 0x000001790000780c */ /* 0x040fe20004701670 */
[----:B------:R1:W-:Y:S01]  /*17ab0*/  @!P5 STG.E.U8 desc[UR36][R6.64+0x170], R5 ;  /* 0x000170050600d986 */ /* 0x0003e2000c101124 */
[C---:B------:R-:W-:Y:S02]  /*17ac0*/  ISETP.LT.OR P5, PT, R0.reuse, 0x17a, !P1 ;  /* 0x0000017a0000780c */ /* 0x040fe40004fa1670 */
[----:B------:R-:W-:-:S03]  /*17ad0*/  ISETP.LT.OR P1, PT, R0, 0x179, !P1 ;  /* 0x000001790000780c */ /* 0x000fc60004f21670 */
[-C--:B------:R-:W-:Y:S02]  /*17ae0*/  @!P3 IMAD R117, R117, R17.reuse, RZ ;  /* 0x000000117575b224 */ /* 0x080fe400078e02ff */
[-C--:B------:R-:W-:Y:S02]  /*17af0*/  @!P4 IMAD R115, R115, R17.reuse, RZ ;  /* 0x000000117373c224 */ /* 0x080fe400078e02ff */
[-C--:B0-----:R-:W-:Y:S02]  /*17b00*/  @!P2 IMAD R3, R114, R17.reuse, RZ ;  /* 0x000000117203a224 */ /* 0x081fe400078e02ff */
[-C--:B--2---:R-:W-:Y:S02]  /*17b10*/  @!P0 IMAD R11, R116, R17.reuse, RZ ;  /* 0x00000011740b8224 */ /* 0x084fe400078e02ff */
[-C--:B------:R-:W-:Y:S02]  /*17b20*/  @!P5 IMAD R119, R119, R17.reuse, RZ ;  /* 0x000000117777d224 */ /* 0x080fe400078e02ff */
[----:B-1----:R-:W-:Y:S01]  /*17b30*/  @!P1 IMAD R5, R118, R17, RZ ;  /* 0x0000001176059224 */ /* 0x002fe200078e02ff */
[----:B------:R0:W-:Y:S04]  /*17b40*/  @!P2 STG.E.U8 desc[UR36][R8.64+0x170], R3 ;  /* 0x000170030800a986 */ /* 0x0001e8000c101124 */
[----:B------:R0:W-:Y:S04]  /*17b50*/  @!P4 STG.E.U8 desc[UR36][R8.64+0x171], R115 ;  /* 0x000171730800c986 */ /* 0x0001e8000c101124 */
[----:B------:R0:W-:Y:S04]  /*17b60*/  @!P0 STG.E.U8 desc[UR36][R6.64+0x178], R11 ;  /* 0x0001780b06008986 */ /* 0x0001e8000c101124 */
[----:B------:R0:W-:Y:S04]  /*17b70*/  @!P3 STG.E.U8 desc[UR36][R6.64+0x179], R117 ;  /* 0x000179750600b986 */ /* 0x0001e8000c101124 */
[----:B------:R0:W-:Y:S04]  /*17b80*/  @!P5 STG.E.U8 desc[UR36][R8.64+0x179], R119 ;  /* 0x000179770800d986 */ /* 0x0001e8000c101124 */
[----:B------:R0:W-:Y:S02]  /*17b90*/  @!P1 STG.E.U8 desc[UR36][R8.64+0x178], R5 ;  /* 0x0001780508009986 */ /* 0x0001e4000c101124 */
.L_x_799:
[----:B------:R-:W-:Y:S05]  /*17ba0*/  BSYNC B0 ;  /* 0x0000000000007941 */ /* 0x000fea0003800000 */
.L_x_29:
[----:B0--3--:R-:W3:Y:S04]  /*17bb0*/  LDL.LU R3, [R1+0x300] ;  /* 0x0003000001037983 */ /* 0x009ee80000300800 */
[----:B------:R-:W3:Y:S01]  /*17bc0*/  LDL.LU R2, [R1+0x304] ;  /* 0x0003040001027983 */ /* 0x000ee20000300800 */
[----:B------:R-:W-:Y:S01]  /*17bd0*/  ULDC UR4, c[0x0][0xc] ;  /* 0x0000030000047ab9 */ /* 0x000fe20000000800 */
[----:B------:R-:W-:Y:S01]  /*17be0*/  ULDC UR5, c[0x0][0x10] ;  /* 0x0000040000057ab9 */ /* 0x000fe20000000800 */
[----:B----4-:R-:W3:Y:S01]  /*17bf0*/  LDC R5, c[0x0][0x14] ;  /* 0x00000500ff057b82 */ /* 0x010ee20000000800 */
[----:B------:R-:W-:Y:S01]  /*17c00*/  UIMAD.WIDE.U32 UR4, UR4, UR5, URZ ;  /* 0x00000005040472a5 */ /* 0x000fe2000f8e003f */
[----:B------:R-:W-:Y:S01]  /*17c10*/  PRMT R0, RZ, 0x7610, R0 ;  /* 0x00007610ff007816 */ /* 0x000fe20000000000 */
[----:B------:R-:W-:-:S04]  /*17c20*/  IMAD.MOV.U32 R22, RZ, RZ, -0x1 ;  /* 0xffffffffff167424 */ /* 0x000fc800078e00ff */
[----:B---3--:R-:W-:-:S04]  /*17c30*/  IMAD.WIDE.U32 R2, R5, UR4, R2 ;  /* 0x0000000405027c25 */ /* 0x008fc8000f8e0002 */
[----:B------:R-:W-:Y:S01]  /*17c40*/  IMAD R5, R5, UR5, RZ ;  /* 0x0000000505057c24 */ /* 0x000fe2000f8e02ff */
[----:B------:R-:W-:Y:S01]  /*17c50*/  ULDC.64 UR4, c[0x0][0x650] ;  /* 0x0001940000047ab9 */ /* 0x000fe20000000a00 */
[----:B------:R-:W-:Y:S01]  /*17c60*/  IMAD.MOV.U32 R23, RZ, RZ, R2 ;  /* 0x000000ffff177224 */ /* 0x000fe200078e0002 */
[----:B------:R-:W-:Y:S01]  /*17c70*/  ISETP.GE.U32.AND P0, PT, R2, UR4, PT ;  /* 0x0000000402007c0c */ /* 0x000fe2000bf06070 */
[----:B------:R-:W-:Y:S02]  /*17c80*/  IMAD.IADD R25, R3, 0x1, R5 ;  /* 0x0000000103197824 */ /* 0x000fe400078e0205 */
[----:B------:R-:W-:-:S03]  /*17c90*/  IMAD.MOV.U32 R2, RZ, RZ, -0x1 ;  /* 0xffffffffff027424 */ /* 0x000fc600078e00ff */
[----:B------:R0:W-:Y:S01]  /*17ca0*/  STL [R1+0x300], R25 ;  /* 0x0003001901007387 */ /* 0x0001e20000100800 */
[----:B------:R-:W-:-:S03]  /*17cb0*/  ISETP.GE.U32.AND.EX P0, PT, R25, UR5, PT, P0 ;  /* 0x0000000519007c0c */ /* 0x000fc6000bf06100 */
[----:B------:R0:W-:Y:S04]  /*17cc0*/  STL [R1+0x304], R23 ;  /* 0x0003041701007387 */ /* 0x0001e80000100800 */
[----:B------:R0:W-:Y:S06]  /*17cd0*/  STL [R1+0x308], R2 ;  /* 0x0003080201007387 */ /* 0x0001ec0000100800 */
[----:B------:R-:W-:Y:S05]  /*17ce0*/  @P0 BRA `(.L_x_800) ;  /* 0x0000000400740947 */ /* 0x000fea0003800000 */
[----:B------:R-:W3:Y:S01]  /*17cf0*/  S2R R14, SR_CTAID.X ;  /* 0x00000000000e7919 */ /* 0x000ee20000002500 */
[----:B------:R-:W4:Y:S01]  /*17d00*/  LDC.64 R8, c[0x0][0x628] ;  /* 0x00018a00ff087b82 */ /* 0x000f220000000a00 */
[----:B------:R-:W-:Y:S01]  /*17d10*/  ULDC UR4, c[0x0][0x150] ;  /* 0x0000540000047ab9 */ /* 0x000fe20000000800 */
[----:B------:R-:W-:Y:S01]  /*17d20*/  IMAD.MOV.U32 R6, RZ, RZ, R23 ;  /* 0x000000ffff067224 */ /* 0x000fe200078e0017 */
[----:B------:R-:W0:Y:S01]  /*17d30*/  S2R R20, SR_CTAID.Y ;  /* 0x0000000000147919 */ /* 0x000e220000002600 */
[----:B------:R-:W-:-:S04]  /*17d40*/  IMAD.MOV.U32 R7, RZ, RZ, R25 ;  /* 0x000000ffff077224 */ /* 0x000fc800078e0019 */
[----:B------:R-:W0:Y:S08]  /*17d50*/  LDC R21, c[0x0][0x144] ;  /* 0x00005100ff157b82 */ /* 0x000e300000000800 */
[----:B-12---:R-:W1:Y:S08]  /*17d60*/  LDC R10, c[0x0][0x630] ;  /* 0x00018c00ff0a7b82 */ /* 0x006e700000000800 */
[----:B------:R-:W2:Y:S01]  /*17d70*/  LDC.64 R12, c[0x0][0x620] ;  /* 0x00018800ff0c7b82 */ /* 0x000ea20000000a00 */
[----:B----4-:R-:W-:-:S04]  /*17d80*/  ISETP.NE.U32.AND P0, PT, R8, RZ, PT ;  /* 0x000000ff0800720c */ /* 0x010fc80003f05070 */
[----:B------:R-:W-:Y:S02]  /*17d90*/  ISETP.NE.AND.EX P0, PT, R9, RZ, PT, P0 ;  /* 0x000000ff0900720c */ /* 0x000fe40003f05300 */
[----:B---3--:R-:W-:-:S05]  /*17da0*/  I2FP.F32.U32 R0, R14 ;  /* 0x0000000e00007245 */ /* 0x008fca0000201000 */
[----:B------:R-:W-:-:S04]  /*17db0*/  FMUL R0, R0, UR4 ;  /* 0x0000000400007c20 */ /* 0x000fc80008400000 */
[----:B------:R3:W4:Y:S02]  /*17dc0*/  F2I.U32.TRUNC.NTZ R15, R0 ;  /* 0x00000000000f7305 */ /* 0x000724000020f000 */
[----:B01----:R-:W-:Y:S05]  /*17dd0*/  @!P0 BRA `(.L_x_801) ;  /* 0x0000000000288947 */ /* 0x003fea0003800000 */
[----:B---3--:R-:W0:Y:S02]  /*17de0*/  LDC R0, c[0x0][0x634] ;  /* 0x00018d00ff007b82 */ /* 0x008e240000000800 */
        /* <DEDUP_REMOVED lines=9> */
.L_x_801:
[-CC-:B------:R-:W-:Y:S01]  /*17e80*/  SHF.R.U64 R22, R6, R10.reuse, R7.reuse ;  /* 0x0000000a06167219 */ /* 0x180fe20000001207 */
[----:B------:R-:W0:Y:S01]  /*17e90*/  LDC.64 R26, c[0x0][0x640] ;  /* 0x00019000ff1a7b82 */ /* 0x000e220000000a00 */
[----:B---3--:R-:W-:Y:S01]  /*17ea0*/  SHF.R.U32.HI R0, RZ, R10, R7 ;  /* 0x0000000aff007219 */ /* 0x008fe20000011607 */
[----:B------:R-:W-:Y:S01]  /*17eb0*/  IMAD.MOV.U32 R2, RZ, RZ, R23 ;  /* 0x000000ffff027224 */ /* 0x000fe200078e0017 */
[----:B------:R-:W-:Y:S01]  /*17ec0*/  IADD3 R5, P0, RZ, -R22, RZ ;  /* 0x80000016ff057210 */ /* 0x000fe20007f1e0ff */
[----:B----4-:R-:W-:Y:S01]  /*17ed0*/  IMAD.MOV R15, RZ, RZ, -R15 ;  /* 0x000000ffff0f7224 */ /* 0x010fe200078e0a0f */
[----:B------:R-:W-:Y:S01]  /*17ee0*/  ULDC UR4, c[0x0][0x154] ;  /* 0x0000550000047ab9 */ /* 0x000fe20000000800 */
[----:B------:R-:W-:Y:S02]  /*17ef0*/  IMAD.MOV.U32 R7, RZ, RZ, 0x1 ;  /* 0x00000001ff077424 */ /* 0x000fe400078e00ff */
[----:B------:R-:W1:Y:S01]  /*17f00*/  LDC R4, c[0x0][0x618] ;  /* 0x00018600ff047b82 */ /* 0x000e620000000800 */
[----:B------:R-:W-:-:S02]  /*17f10*/  IMAD.X R3, RZ, RZ, ~R0, P0 ;  /* 0x000000ffff037224 */ /* 0x000fc400000e0e00 */
[----:B------:R-:W-:Y:S02]  /*17f20*/  IMAD R15, R21, R15, R14 ;  /* 0x0000000f150f7224 */ /* 0x000fe400078e020e */
[-C--:B--2---:R-:W-:Y:S02]  /*17f30*/  IMAD R0, R3, R12.reuse, RZ ;  /* 0x0000000c03007224 */ /* 0x084fe400078e02ff */
[----:B------:R-:W-:Y:S01]  /*17f40*/  IMAD.MOV.U32 R3, RZ, RZ, R25 ;  /* 0x000000ffff037224 */ /* 0x000fe200078e0019 */
[----:B------:R-:W2:Y:S01]  /*17f50*/  LDC R6, c[0x0][0x608] ;  /* 0x00018200ff067b82 */ /* 0x000ea20000000800 */
[----:B------:R-:W-:-:S04]  /*17f60*/  IMAD.WIDE.U32 R2, R5, R12, R2 ;  /* 0x0000000c05027225 */ /* 0x000fc800078e0002 */
[----:B------:R-:W-:-:S03]  /*17f70*/  IMAD R5, R5, R13, R0 ;  /* 0x0000000d05057224 */ /* 0x000fc600078e0200 */
[----:B------:R-:W3:Y:S01]  /*17f80*/  LDC R24, c[0x0][0x658] ;  /* 0x00019600ff187b82 */ /* 0x000ee20000000800 */
[----:B------:R-:W-:Y:S01]  /*17f90*/  I2FP.F32.U32 R0, R20 ;  /* 0x0000001400007245 */ /* 0x000fe20000201000 */
[----:B------:R-:W-:Y:S01]  /*17fa0*/  IMAD.IADD R3, R3, 0x1, R5 ;  /* 0x0000000103037824 */ /* 0x000fe200078e0205 */
[----:B0-----:R-:W-:Y:S01]  /*17fb0*/  ISETP.NE.U32.AND P0, PT, R26, RZ, PT ;  /* 0x000000ff1a00720c */ /* 0x001fe20003f05070 */
[----:B------:R-:W-:Y:S02]  /*17fc0*/  IMAD.MOV.U32 R5, RZ, RZ, -0x1 ;  /* 0xffffffffff057424 */ /* 0x000fe400078e00ff */
[----:B------:R-:W-:Y:S02]  /*17fd0*/  FMUL R0, R0, UR4 ;  /* 0x0000000400007c20 */ /* 0x000fe40008400000 */
[----:B------:R-:W0:Y:S01]  /*17fe0*/  LDC R13, c[0x0][0x148] ;  /* 0x00005200ff0d7b82 */ /* 0x000e220000000800 */
[----:B-1----:R-:W-:Y:S01]  /*17ff0*/  SHF.R.U64 R10, R2, R4, R3 ;  /* 0x00000004020a7219 */ /* 0x002fe20000001203 */
[----:B------:R1:W4:Y:S01]  /*18000*/  F2I.U32.TRUNC.NTZ R12, R0 ;  /* 0x00000000000c7305 */ /* 0x000322000020f000 */
[----:B------:R-:W-:-:S02]  /*18010*/  ISETP.NE.AND.EX P0, PT, R27, RZ, PT, P0 ;  /* 0x000000ff1b00720c */ /* 0x000fc40003f05300 */
[----:B------:R-:W-:-:S03]  /*18020*/  SHF.R.U32.HI R3, RZ, R4, R3 ;  /* 0x00000004ff037219 */ /* 0x000fc60000011603 */
[----:B------:R-:W0:Y:S01]  /*18030*/  LDC R14, c[0x0][0x600] ;  /* 0x00018000ff0e7b82 */ /* 0x000e220000000800 */
[-CC-:B--2---:R-:W-:Y:S02]  /*18040*/  SHF.R.U64 R8, R10, R6.reuse, R3.reuse ;  /* 0x000000060a087219 */ /* 0x184fe40000001203 */
[----:B------:R-:W-:-:S05]  /*18050*/  SHF.R.U32.HI R3, RZ, R6, R3 ;  /* 0x00000006ff037219 */ /* 0x000fca0000011603 */
[----:B------:R-:W2:Y:S01]  /*18060*/  LDC R23, c[0x0][0x648] ;  /* 0x00019200ff177b82 */ /* 0x000ea20000000800 */
[-CC-:B---3--:R-:W-:Y:S02]  /*18070*/  SHF.R.U64 R11, R8, R24.reuse, R3.reuse ;  /* 0x00000018080b7219 */ /* 0x188fe40000001203 */
[-C--:B------:R-:W-:Y:S02]  /*18080*/  SHF.L.U32 R5, R5, R24.reuse, RZ ;  /* 0x0000001805057219 */ /* 0x080fe400000006ff */
[-C--:B------:R-:W-:Y:S01]  /*18090*/  SHF.R.U32.HI R3, RZ, R24.reuse, R3 ;  /* 0x00000018ff037219 */ /* 0x080fe20000011603 */
[----:B------:R-:W-:Y:S01]  /*180a0*/  IMAD.MOV.U32 R2, RZ, RZ, R11 ;  /* 0x000000ffff027224 */ /* 0x000fe200078e000b */
[----:B------:R-:W-:Y:S01]  /*180b0*/  SHF.L.U32 R230, R7, R24, RZ ;  /* 0x0000001807e67219 */ /* 0x000fe200000006ff */
[----:B------:R-:W3:Y:S01]  /*180c0*/  LDC R25, c[0x0][0x638] ;  /* 0x00018e00ff197b82 */ /* 0x000ee20000000800 */
[----:B------:R-:W-:-:S07]  /*180d0*/  LOP3.LUT R21, RZ, R5, RZ, 0x33, !PT ;  /* 0x00000005ff157212 */ /* 0x000fce00078e33ff */
[----:B------:R-:W0:Y:S01]  /*180e0*/  LDC R28, c[0x0][0x610] ;  /* 0x00018400ff1c7b82 */ /* 0x000e220000000800 */
[----:B-1--4-:R-:W-:Y:S05]  /*180f0*/  @!P0 BRA `(.L_x_802) ;  /* 0x0000000000288947 */ /* 0x012fea0003800000 */
[----:B------:R-:W1:Y:S02]  /*18100*/  LDC R0, c[0x0][0x64c] ;  /* 0x00019300ff007b82 */ /* 0x000e640000000800 */
[----:B-1----:R-:W-:-:S05]  /*18110*/  IADD3 R7, P0, R11, R0, RZ ;  /* 0x000000000b077210 */ /* 0x002fca0007f1e0ff */
        /* <DEDUP_REMOVED lines=8> */
.L_x_802:
[----:B------:R-:W1:Y:S01]  /*181a0*/  LDC R4, c[0x0][0x65c] ;  /* 0x00019700ff047b82 */ /* 0x000e620000000800 */
[----:B--2---:R-:W-:Y:S01]  /*181b0*/  SHF.R.U64 R0, R2, R23, R3 ;  /* 0x0000001702007219 */ /* 0x004fe20000001203 */
[----:B0-----:R-:W-:Y:S01]  /*181c0*/  VIADD R5, R14, 0xffffffff ;  /* 0xffffffff0e057836 */ /* 0x001fe20000000000 */
[----:B------:R-:W-:Y:S01]  /*181d0*/  LOP3.LUT R3, R8, R21, RZ, 0xc0, !PT ;  /* 0x0000001508037212 */ /* 0x000fe200078ec0ff */
[----:B------:R-:W-:Y:S02]  /*181e0*/  IMAD.MOV R12, RZ, RZ, -R12 ;  /* 0x000000ffff0c7224 */ /* 0x000fe400078e0a0c */
[----:B------:R-:W-:Y:S02]  /*181f0*/  IMAD.MOV R2, RZ, RZ, -R0 ;  /* 0x000000ffff027224 */ /* 0x000fe400078e0a00 */
[----:B------:R-:W-:Y:S01]  /*18200*/  IMAD R230, R230, R0, R3 ;  /* 0x00000000e6e67224 */ /* 0x000fe200078e0203 */
[----:B------:R-:W-:Y:S01]  /*18210*/  LOP3.LUT R3, R10, R5, RZ, 0xc0, !PT ;  /* 0x000000050a037212 */ /* 0x000fe200078ec0ff */
[----:B---3--:R-:W-:-:S02]  /*18220*/  IMAD R0, R2, R25, R11 ;  /* 0x0000001902007224 */ /* 0x008fc400078e020b */
[----:B------:R-:W-:Y:S02]  /*18230*/  IMAD.MOV.U32 R2, RZ, RZ, 0x1 ;  /* 0x00000001ff027424 */ /* 0x000fe400078e00ff */
[----:B------:R-:W-:-:S03]  /*18240*/  IMAD R3, R0, R14, R3 ;  /* 0x0000000e00037224 */ /* 0x000fc600078e0203 */
[----:B------:R-:W-:Y:S02]  /*18250*/  PRMT R0, R2, 0x7610, R0 ;  /* 0x0000761002007816 */ /* 0x000fe40000000000 */
[----:B-1----:R-:W-:-:S13]  /*18260*/  ISETP.NE.AND P0, PT, R4, 0x1, PT ;  /* 0x000000010400780c */ /* 0x002fda0003f05270 */
[----:B------:R-:W-:-:S04]  /*18270*/  @P0 IMAD R15, R13, R12, R20 ;  /* 0x0000000c0d0f0224 */ /* 0x000fc800078e0214 */
[----:B------:R-:W-:-:S05]  /*18280*/  IMAD R230, R230, R28, R15 ;  /* 0x0000001ce6e67224 */ /* 0x000fca00078e020f */
[----:B------:R-:W-:Y:S02]  /*18290*/  SEL R2, R3, R230, !P0 ;  /* 0x000000e603027207 */ /* 0x000fe40004000000 */
[----:B------:R-:W-:-:S03]  /*182a0*/  SEL R230, R230, R3, !P0 ;  /* 0x00000003e6e67207 */ /* 0x000fc60004000000 */
[----:B------:R3:W-:Y:S04]  /*182b0*/  STL [R1+0x308], R2 ;  /* 0x0003080201007387 */ /* 0x0007e80000100800 */
.L_x_800:
[----:B------:R-:W-:Y:S01]  /*182c0*/  LOP3.LUT P0, RZ, R0, 0xff, RZ, 0xc0, !PT ;  /* 0x000000ff00ff7812 */ /* 0x000fe2000780c0ff */
[----:B0-----:R-:W-:-:S12]  /*182d0*/  IMAD.MOV.U32 R23, RZ, RZ, R230 ;  /* 0x000000ffff177224 */ /* 0x001fd800078e00e6 */
[----:B------:R-:W-:Y:S05]  /*182e0*/  @P0 BRA `(.L_x_803) ;  /* 0xfffffe8c00700947 */ /* 0x000fea000383ffff */
[----:B------:R-:W-:Y:S05]  /*182f0*/  EXIT ;  /* 0x000000000000794d */ /* 0x000fea0003800000 */
.L_x_4:
[----:B------:R-:W2:Y:S01]  /*18300*/  LDL R20, [R1+0x304] ;  /* 0x0003040001147983 */ /* 0x000ea20000100800 */
[----:B0-----:R-:W-:-:S03]  /*18310*/  ULDC.64 UR4, c[0x0][0x650] ;  /* 0x0001940000047ab9 */ /* 0x001fc60000000a00 */
[----:B------:R-:W3:Y:S01]  /*18320*/  LDL R21, [R1+0x300] ;  /* 0x0003000001157983 */ /* 0x000ee20000100800 */
[----:B------:R-:W-:Y:S01]  /*18330*/  PRMT R7, RZ, 0x7610, R7 ;  /* 0x00007610ff077816 */ /* 0x000fe20000000007 */
[----:B------:R-:W-:Y:S02]  /*18340*/  IMAD.MOV.U32 R2, RZ, RZ, -0x1 ;  /* 0xffffffffff027424 */ /* 0x000fe400078e00ff */
[----:B------:R-:W-:Y:S02]  /*18350*/  IMAD.MOV.U32 R3, RZ, RZ, -0x1 ;  /* 0xffffffffff037424 */ /* 0x000fe400078e00ff */
[----:B------:R-:W-:Y:S01]  /*18360*/  IMAD.MOV.U32 R10, RZ, RZ, -0x1 ;  /* 0xffffffffff0a7424 */ /* 0x000fe200078e00ff */
[----:B--2---:R-:W-:-:S04]  /*18370*/  ISETP.GE.U32.AND P0, PT, R20, UR4, PT ;  /* 0x0000000414007c0c */ /* 0x004fc8000bf06070 */
[----:B---3--:R-:W-:-:S13]  /*18380*/  ISETP.GE.U32.AND.EX P0, PT, R21, UR5, PT, P0 ;  /* 0x0000000515007c0c */ /* 0x008fda000bf06100 */
[----:B------:R-:W-:Y:S05]  /*18390*/  @P0 BRA `(.L_x_804) ;  /* 0x0000000400680947 */ /* 0x000fea0003800000 */
        /* <DEDUP_REMOVED lines=18> */
.L_x_805:
[--C-:B------:R-:W-:Y:S01]  /*184c0*/  SHF.R.U64 R12, R10, R14, R11.reuse ;  /* 0x0000000e0a0c7219 */ /* 0x100fe2000000120b */
[----:B------:R-:W0:Y:S01]  /*184d0*/  LDC R18, c[0x0][0x618] ;  /* 0x00018600ff127b82 */ /* 0x000e220000000800 */
[----:B------:R-:W-:Y:S01]  /*184e0*/  I2FP.F32.U32 R8, R4 ;  /* 0x0000000400087245 */ /* 0x000fe20000201000 */
[----:B------:R-:W-:Y:S01]  /*184f0*/  ULDC UR4, c[0x0][0x150] ;  /* 0x0000540000047ab9 */ /* 0x000fe20000000800 */
[----:B------:R-:W-:Y:S01]  /*18500*/  SHF.R.U32.HI R2, RZ, R14, R11 ;  /* 0x0000000eff027219 */ /* 0x000fe2000001160b */
[----:B------:R-:W-:Y:S01]  /*18510*/  IMAD.MOV.U32 R3, RZ, RZ, R21 ;  /* 0x000000ffff037224 */ /* 0x000fe200078e0015 */
[----:B------:R-:W-:Y:S01]  /*18520*/  IADD3 R5, P0, RZ, -R12, RZ ;  /* 0x8000000cff057210 */ /* 0x000fe20007f1e0ff */
[----:B------:R-:W-:Y:S01]  /*18530*/  FMUL R9, R8, UR4 ;  /* 0x0000000408097c20 */ /* 0x000fe20008400000 */
[----:B------:R-:W-:Y:S01]  /*18540*/  ULDC UR4, c[0x0][0x154] ;  /* 0x0000550000047ab9 */ /* 0x000fe20000000800 */
[----:B------:R-:W1:Y:S02]  /*18550*/  LDC.64 R22, c[0x0][0x640] ;  /* 0x00019000ff167b82 */ /* 0x000e640000000a00 */
[----:B------:R-:W-:-:S02]  /*18560*/  IMAD.X R7, RZ, RZ, ~R2, P0 ;  /* 0x000000ffff077224 */ /* 0x000fc400000e0e02 */
[----:B------:R-:W-:Y:S01]  /*18570*/  IMAD.MOV.U32 R2, RZ, RZ, R20 ;  /* 0x000000ffff027224 */ /* 0x000fe200078e0014 */
[----:B------:R-:W2:Y:S01]  /*18580*/  F2I.U32.TRUNC.NTZ R9, R9 ;  /* 0x0000000900097305 */ /* 0x000ea2000020f000 */
[-C--:B------:R-:W-:Y:S02]  /*18590*/  IMAD R8, R7, R16.reuse, RZ ;  /* 0x0000001007087224 */ /* 0x080fe400078e02ff */
[----:B------:R-:W3:Y:S01]  /*185a0*/  LDC R11, c[0x0][0x144] ;  /* 0x00005100ff0b7b82 */ /* 0x000ee20000000800 */
[----:B------:R-:W-:-:S04]  /*185b0*/  IMAD.WIDE.U32 R2, R5, R16, R2 ;  /* 0x0000001005027225 */ /* 0x000fc800078e0002 */
[----:B------:R-:W-:Y:S02]  /*185c0*/  IMAD R5, R5, R17, R8 ;  /* 0x0000001105057224 */ /* 0x000fe400078e0208 */
[----:B------:R-:W-:Y:S01]  /*185d0*/  IMAD.MOV.U32 R8, RZ, RZ, -0x1 ;  /* 0xffffffffff087424 */ /* 0x000fe200078e00ff */
[----:B------:R-:W4:Y:S01]  /*185e0*/  LDC R14, c[0x0][0x608] ;  /* 0x00018200ff0e7b82 */ /* 0x000f220000000800 */
[----:B------:R-:W-:Y:S01]  /*185f0*/  IMAD.IADD R3, R3, 0x1, R5 ;  /* 0x0000000103037824 */ /* 0x000fe200078e0205 */
[----:B------:R-:W-:-:S04]  /*18600*/  I2FP.F32.U32 R5, R6 ;  /* 0x0000000600057245 */ /* 0x000fc80000201000 */
[-C--:B0-----:R-:W-:Y:S01]  /*18610*/  SHF.R.U64 R10, R2, R18.reuse, R3 ;  /* 0x00000012020a7219 */ /* 0x081fe20000001203 */
[----:B--2---:R-:W-:Y:S01]  /*18620*/  IMAD.MOV R2, RZ, RZ, -R9 ;  /* 0x000000ffff027224 */ /* 0x004fe200078e0a09 */
[----:B------:R-:W0:Y:S01]  /*18630*/  LDC R7, c[0x0][0x658] ;  /* 0x00019600ff077b82 */ /* 0x000e220000000800 */
[----:B-1----:R-:W-:Y:S01]  /*18640*/  ISETP.NE.U32.AND P0, PT, R22, RZ, PT ;  /* 0x000000ff1600720c */ /* 0x002fe20003f05070 */
[----:B------:R-:W-:Y:S01]  /*18650*/  FMUL R5, R5, UR4 ;  /* 0x0000000405057c20 */ /* 0x000fe20008400000 */
[----:B------:R-:W-:Y:S02]  /*18660*/  SHF.R.U32.HI R3, RZ, R18, R3 ;  /* 0x00000012ff037219 */ /* 0x000fe40000011603 */
[----:B------:R-:W-:-:S03]  /*18670*/  ISETP.NE.AND.EX P0, PT, R23, RZ, PT, P0 ;  /* 0x000000ff1700720c */ /* 0x000fc60003f05300 */
[----:B------:R-:W1:Y:S01]  /*18680*/  LDC R17, c[0x0][0x148] ;  /* 0x00005200ff117b82 */ /* 0x000e620000000800 */
[----:B---3--:R-:W-:Y:S02]  /*18690*/  IMAD R21, R11, R2, R4 ;  /* 0x000000020b157224 */ /* 0x008fe400078e0204 */
[----:B------:R-:W-:-:S05]  /*186a0*/  IMAD.MOV.U32 R4, RZ, RZ, 0x1 ;  /* 0x00000001ff047424 */ /* 0x000fca00078e00ff */
[----:B------:R-:W2:Y:S01]  /*186b0*/  LDC R16, c[0x0][0x600] ;  /* 0x00018000ff107b82 */ /* 0x000ea20000000800 */
[-CC-:B----4-:R-:W-:Y:S02]  /*186c0*/  SHF.R.U64 R13, R10, R14.reuse, R3.reuse ;  /* 0x0000000e0a0d7219 */ /* 0x190fe40000001203 */
[----:B------:R-:W-:Y:S02]  /*186d0*/  SHF.R.U32.HI R2, RZ, R14, R3 ;  /* 0x0000000eff027219 */ /* 0x000fe40000011603 */
[----:B------:R3:W4:Y:S03]  /*186e0*/  F2I.U32.TRUNC.NTZ R14, R5 ;  /* 0x00000005000e7305 */ /* 0x000726000020f000 */
[----:B------:R-:W1:Y:S01]  /*186f0*/  LDC R20, c[0x0][0x648] ;  /* 0x00019200ff147b82 */ /* 0x000e620000000800 */
[-C--:B0-----:R-:W-:Y:S02]  /*18700*/  SHF.R.U64 R15, R13, R7.reuse, R2 ;  /* 0x000000070d0f7219 */ /* 0x081fe40000001202 */
[----:B------:R-:W-:-:S02]  /*18710*/  SHF.L.U32 R8, R8, R7, RZ ;  /* 0x0000000708087219 */ /* 0x000fc400000006ff */
[-C--:B------:R-:W-:Y:S01]  /*18720*/  SHF.R.U32.HI R3, RZ, R7.reuse, R2 ;  /* 0x00000007ff037219 */ /* 0x080fe20000011602 */
[----:B------:R-:W-:Y:S01]  /*18730*/  IMAD.MOV.U32 R2, RZ, RZ, R15 ;  /* 0x000000ffff027224 */ /* 0x000fe200078e000f */
[----:B------:R-:W-:Y:S01]  /*18740*/  SHF.L.U32 R18, R4, R7, RZ ;  /* 0x0000000704127219 */ /* 0x000fe200000006ff */
[----:B------:R-:W0:Y:S01]  /*18750*/  LDC R24, c[0x0][0x638] ;  /* 0x00018e00ff187b82 */ /* 0x000e220000000800 */
[----:B------:R-:W-:-:S07]  /*18760*/  LOP3.LUT R26, RZ, R8, RZ, 0x33, !PT ;  /* 0x00000008ff1a7212 */ /* 0x000fce00078e33ff */
[----:B------:R-:W0:Y:S01]  /*18770*/  LDC R25, c[0x0][0x610] ;  /* 0x00018400ff197b82 */ /* 0x000e220000000800 */
[----:B---34-:R-:W-:Y:S05]  /*18780*/  @!P0 BRA `(.L_x_806) ;  /* 0x0000000000288947 */ /* 0x018fea0003800000 */
        /* <DEDUP_REMOVED lines=10> */
.L_x_806:
[----:B------:R-:W3:Y:S01]  /*18830*/  LDC R4, c[0x0][0x65c] ;  /* 0x00019700ff047b82 */ /* 0x000ee20000000800 */
[----:B-1----:R-:W-:Y:S01]  /*18840*/  SHF.R.U64 R3, R2, R20, R3 ;  /* 0x0000001402037219 */ /* 0x002fe20000001203 */
[----:B--2---:R-:W-:Y:S01]  /*18850*/  VIADD R5, R16, 0xffffffff ;  /* 0xffffffff10057836 */ /* 0x004fe20000000000 */
[----:B------:R-:W-:Y:S01]  /*18860*/  LOP3.LUT R2, R13, R26, RZ, 0xc0, !PT ;  /* 0x0000001a0d027212 */ /* 0x000fe200078ec0ff */
[----:B------:R-:W-:Y:S02]  /*18870*/  IMAD.MOV R14, RZ, RZ, -R14 ;  /* 0x000000ffff0e7224 */ /* 0x000fe400078e0a0e */
[----:B------:R-:W-:Y:S01]  /*18880*/  IMAD.MOV.U32 R7, RZ, RZ, 0x1 ;  /* 0x00000001ff077424 */ /* 0x000fe200078e00ff */
[----:B------:R-:W-:Y:S01]  /*18890*/  LOP3.LUT R10, R10, R5, RZ, 0xc0, !PT ;  /* 0x000000050a0a7212 */ /* 0x000fe200078ec0ff */
[----:B------:R-:W-:Y:S01]  /*188a0*/  IMAD R2, R18, R3, R2 ;  /* 0x0000000312027224 */ /* 0x000fe200078e0202 */
[----:B---3--:R-:W-:Y:S01]  /*188b0*/  ISETP.NE.AND P0, PT, R4, 0x1, PT ;  /* 0x000000010400780c */ /* 0x008fe20003f05270 */
[----:B------:R-:W-:-:S04]  /*188c0*/  IMAD.MOV R4, RZ, RZ, -R3 ;  /* 0x000000ffff047224 */ /* 0x000fc800078e0a03 */
[----:B0-----:R-:W-:-:S04]  /*188d0*/  IMAD R3, R4, R24, R15 ;  /* 0x0000001804037224 */ /* 0x001fc800078e020f */
[----:B------:R-:W-:Y:S02]  /*188e0*/  IMAD R5, R3, R16, R10 ;  /* 0x0000001003057224 */ /* 0x000fe400078e020a */
[----:B------:R-:W-:Y:S02]  /*188f0*/  IMAD.MOV.U32 R10, RZ, RZ, R12 ;  /* 0x000000ffff0a7224 */ /* 0x000fe400078e000c */
[----:B------:R-:W-:-:S04]  /*18900*/  @P0 IMAD R21, R17, R14, R6 ;  /* 0x0000000e11150224 */ /* 0x000fc800078e0206 */
[----:B------:R-:W-:-:S05]  /*18910*/  IMAD R2, R2, R25, R21 ;  /* 0x0000001902027224 */ /* 0x000fca00078e0215 */
[----:B------:R-:W-:Y:S02]  /*18920*/  SEL R3, R5, R2, !P0 ;  /* 0x0000000205037207 */ /* 0x000fe40004000000 */
[----:B------:R-:W-:-:S07]  /*18930*/  SEL R2, R2, R5, !P0 ;  /* 0x0000000502027207 */ /* 0x000fce0004000000 */
.L_x_804:
[----:B------:R-:W-:-:S08]  /*18940*/  NOP ;  /* 0x0000000000007918 */ /* 0x000fd00000000000 */
[----:B------:R-:W0:-:S00]  /*18950*/  USETMAXREG.DEALLOC.CTAPOOL 0x18 ;  /* 0x00000018000079c8 */ /* 0x000e0000080e0500 */
[----:B0-----:R-:W-:-:S13]  /*18960*/  ISETP.NE.AND P0, PT, R0, RZ, PT ;  /* 0x000000ff0000720c */ /* 0x001fda0003f05270 */
[----:B------:R-:W-:Y:S05]  /*18970*/  @P0 EXIT ;  /* 0x000000000000094d */ /* 0x000fea0003800000 */
[----:B------:R-:W-:Y:S01]  /*18980*/  LOP3.LUT P0, RZ, R7, 0xff, RZ, 0xc0, !PT ;  /* 0x000000ff07ff7812 */ /* 0x000fe2000780c0ff */
[----:B------:R-:W-:Y:S02]  /*18990*/  IMAD.MOV.U32 R0, RZ, RZ, 0x1 ;  /* 0x00000001ff007424 */ /* 0x000fe400078e00ff */
[----:B------:R-:W-:-:S10]  /*189a0*/  IMAD.MOV.U32 R6, RZ, RZ, RZ ;  /* 0x000000ffff067224 */ /* 0x000fd400078e00ff */
[----:B------:R-:W-:Y:S05]  /*189b0*/  @!P0 BRA `(.L_x_807) ;  /* 0x0000000c00508947 */ /* 0x000fea0003800000 */
[----:B------:R-:W0:Y:S01]  /*189c0*/  LDC R0, c[0x0][0x28c] ;  /* 0x0000a300ff007b82 */ /* 0x000e220000000800 */
[----:B------:R-:W1:Y:S01]  /*189d0*/  S2R R4, SR_TID.X ;  /* 0x0000000000047919 */ /* 0x000e620000002100 */
[----:B------:R-:W-:Y:S01]  /*189e0*/  ULDC UR5, c[0x0][0x600] ;  /* 0x0001800000057ab9 */ /* 0x000fe20000000800 */
[----:B------:R-:W-:Y:S01]  /*189f0*/  ULDC UR4, c[0x0][0xc] ;  /* 0x0000030000047ab9 */ /* 0x000fe20000000800 */
[----:B------:R-:W-:Y:S01]  /*18a00*/  UIADD3 UR16, UR5, -0x1, URZ ;  /* 0xffffffff05107890 */ /* 0x000fe2000fffe03f */
[----:B------:R-:W-:Y:S01]  /*18a10*/  BSSY B0, `(.L_x_807) ;  /* 0x00000ce000007945 */ /* 0x000fe20003800000 */
[----:B------:R-:W-:Y:S01]  /*18a20*/  ULDC UR6, c[0x0][0x658] ;  /* 0x0001960000067ab9 */ /* 0x000fe20000000800 */
[----:B------:R-:W-:Y:S01]  /*18a30*/  ULDC UR5, c[0x0][0x10] ;  /* 0x0000040000057ab9 */ /* 0x000fe20000000800 */
[----:B------:R-:W-:Y:S01]  /*18a40*/  UMOV UR7, 0xffffffff ;  /* 0xffffffff00077882 */ /* 0x000fe20000000000 */
[----:B------:R-:W-:Y:S01]  /*18a50*/  UMOV UR8, 0x1 ;  /* 0x0000000100087882 */ /* 0x000fe20000000000 */
[----:B------:R-:W-:Y:S01]  /*18a60*/  UIMAD.WIDE.U32 UR4, UR4, UR5, URZ ;  /* 0x00000005040472a5 */ /* 0x000fe2000f8e003f */
[----:B------:R-:W-:Y:S01]  /*18a70*/  IMAD.MOV.U32 R11, RZ, RZ, 0x1 ;  /* 0x00000001ff0b7424 */ /* 0x000fe200078e00ff */
[----:B------:R-:W-:Y:S01]  /*18a80*/  USHF.L.U32 UR7, UR7, UR6, URZ ;  /* 0x0000000607077299 */ /* 0x000fe2000800063f */
[----:B------:R-:W-:Y:S01]  /*18a90*/  LOP3.LUT R8, R19, 0x2, RZ, 0xfc, !PT ;  /* 0x0000000213087812 */ /* 0x000fe200078efcff */
[----:B------:R-:W-:Y:S01]  /*18aa0*/  USHF.L.U32 UR18, UR8, UR6, URZ ;  /* 0x0000000608127299 */ /* 0x000fe2000800063f */
[----:B------:R-:W-:Y:S01]  /*18ab0*/  IMAD.MOV.U32 R6, RZ, RZ, RZ ;  /* 0x000000ffff067224 */ /* 0x000fe200078e00ff */
[----:B------:R-:W-:Y:S01]  /*18ac0*/  ULOP3.LUT UR17, URZ, UR7, URZ, 0x33, !UPT ;  /* 0x000000073f117292 */ /* 0x000fe2000f8e333f */
[----:B------:R-:W-:Y:S01]  /*18ad0*/  ULDC UR6, c[0x0][0x14] ;  /* 0x0000050000067ab9 */ /* 0x000fe20000000800 */
[----:B------:R-:W-:Y:S01]  /*18ae0*/  ULDC.64 UR22, c[0x0][0x198] ;  /* 0x0000660000167ab9 */ /* 0x000fe20000000a00 */
[----:B------:R-:W-:-:S02]  /*18af0*/  UIMAD.WIDE.U32 UR20, UR4, UR6, URZ ;  /* 0x00000006041472a5 */ /* 0x000fc4000f8e003f */
[----:B------:R-:W-:Y:S01]  /*18b00*/  UIMAD UR13, UR5, UR6, URZ ;  /* 0x00000006050d72a4 */ /* 0x000fe2000f8e023f */
[----:B0-----:R-:W-:-:S03]  /*18b10*/  VIADD R0, R0, 0x1f ;  /* 0x0000001f00007836 */ /* 0x001fc60000000000 */
[----:B------:R-:W-:Y:S02]  /*18b20*/  UIADD3 UR13, UR21, UR13, URZ ;  /* 0x0000000d150d7290 */ /* 0x000fe4000fffe03f */
[----:B------:R-:W-:-:S04]  /*18b30*/  SHF.R.S32.HI R5, RZ, 0x1f, R0 ;  /* 0x0000001fff057819 */ /* 0x000fc80000011400 */
[----:B------:R-:W-:Y:S01]  /*18b40*/  LEA.HI R5, R5, R0, RZ, 0x5 ;  /* 0x0000000005057211 */ /* 0x000fe200078f28ff */
[----:B------:R-:W-:Y:S01]  /*18b50*/  IMAD.MOV.U32 R0, RZ, RZ, 0x1 ;  /* 0x00000001ff007424 */ /* 0x000fe200078e00ff */
[C---:B-1----:R-:W-:Y:S02]  /*18b60*/  LOP3.LUT P2, RZ, R4.reuse, 0x7f, RZ, 0xc0, !PT ;  /* 0x0000007f04ff7812 */ /* 0x042fe4000784c0ff */
[----:B------:R-:W-:Y:S02]  /*18b70*/  SHF.R.S32.HI R7, RZ, 0x5, R5 ;  /* 0x00000005ff077819 */ /* 0x000fe40000011405 */
[----:B------:R-:W-:-:S03]  /*18b80*/  LOP3.LUT P0, RZ, R4, 0x1f, RZ, 0xc0, !PT ;  /* 0x0000001f04ff7812 */ /* 0x000fc6000780c0ff */
[----:B------:R-:W-:Y:S01]  /*18b90*/  VIADD R16, R7, 0x1 ;  /* 0x0000000107107836 */ /* 0x000fe20000000000 */
[----:B------:R-:W-:-:S13]  /*18ba0*/  PLOP3.LUT P0, PT, P0, P2, PT, 0x8a, 0x0 ;  /* 0x000000000000781c */ /* 0x000fda0000705172 */
.L_x_819:
[----:B------:R-:W-:-:S03]  /*18bb0*/  UMOV UR4, 0xffffffff ;  /* 0xffffffff00047882 */ /* 0x000fc60000000000 */
[----:B------:R-:W-:Y:S05]  /*18bc0*/  BRA.DIV UR4, `(.L_x_808) ;  /* 0x0000001204b07947 */ /* 0x000fea000b800000 */
[----:B------:R-:W-:-:S13]  /*18bd0*/  ELECT P6, URZ, PT ;  /* 0x00000000003f782f */ /* 0x000fda00038c0000 */
.L_x_837:
[----:B------:R-:W0:Y:S01]  /*18be0*/  LDC R4, c[0x0][0x28c] ;  /* 0x0000a300ff047b82 */ /* 0x000e220000000800 */
[----:B------:R-:W-:Y:S01]  /*18bf0*/  BSSY B1, `(.L_x_809) ;  /* 0x0000037000017945 */ /* 0x000fe20003800000 */
[----:B0-----:R-:W-:-:S13]  /*18c00*/  ISETP.LT.OR P6, PT, R4, 0x1, !P6 ;  /* 0x000000010400780c */ /* 0x001fda00077c1670 */
[----:B------:R-:W-:Y:S05]  /*18c10*/  @P6 BRA `(.L_x_810) ;  /* 0x0000000000d06947 */ /* 0x000fea0003800000 */
[----:B------:R-:W-:Y:S02]  /*18c20*/  IMAD R3, R3, 0x180, RZ ;  /* 0x0000018003037824 */ /* 0x000fe400078e02ff */
[----:B------:R-:W-:Y:S02]  /*18c30*/  IMAD.SHL.U32 R2, R2, 0x100, RZ ;  /* 0x0000010002027824 */ /* 0x000fe400078e00ff */
[----:B------:R-:W-:Y:S02]  /*18c40*/  IMAD.MOV.U32 R14, RZ, RZ, RZ ;  /* 0x000000ffff0e7224 */ /* 0x000fe400078e00ff */
[----:B------:R-:W-:Y:S02]  /*18c50*/  IMAD.MOV.U32 R4, RZ, RZ, R16 ;  /* 0x000000ffff047224 */ /* 0x000fe400078e0010 */
[----:B------:R-:W-:Y:S02]  /*18c60*/  IMAD.MOV.U32 R5, RZ, RZ, R0 ;  /* 0x000000ffff057224 */ /* 0x000fe400078e0000 */
[----:B------:R-:W-:-:S07]  /*18c70*/  IMAD.MOV.U32 R9, RZ, RZ, R6 ;  /* 0x000000ffff097224 */ /* 0x000fce00078e0006 */
.L_x_814:
[----:B------:R-:W0:Y:S01]  /*18c80*/  S2R R13, SR_CgaCtaId ;  /* 0x00000000000d7919 */ /* 0x000e220000008800 */
[----:B------:R-:W-:Y:S02]  /*18c90*/  MOV R12, 0x400 ;  /* 0x00000400000c7802 */ /* 0x000fe40000000f00 */
[----:B------:R-:W-:Y:S02]  /*18ca0*/  SHF.L.U32 R18, R5, 0x1f, RZ ;  /* 0x0000001f05127819 */ /* 0x000fe400000006ff */
[----:B0-----:R-:W-:-:S05]  /*18cb0*/  LEA R12, R13, R12, 0x18 ;  /* 0x0000000c0d0c7211 */ /* 0x001fca00078ec0ff */
[----:B------:R-:W-:-:S04]  /*18cc0*/  IMAD R13, R9, 0x8, R12 ;  /* 0x00000008090d7824 */ /* 0x000fc800078e020c */
[----:B------:R-:W0:Y:S02]  /*18cd0*/  SYNCS.PHASECHK.TRANS64.TRYWAIT P1, [R13+URZ+0x58], R18 ;  /* 0x000058120d0075a7 */ /* 0x000e24000802017f */
[----:B0-----:R-:W-:Y:S05]  /*18ce0*/  @!P1 BRA `(.L_x_811) ;  /* 0x0000001000889947 */ /* 0x001fea0003800000 */
.L_x_838:
[----:B0-----:R-:W0:Y:S01]  /*18cf0*/  @!P2 LDC R18, c[0x0][0x500] ;  /* 0x00014000ff12ab82 */ /* 0x001e220000000800 */
[----:B------:R-:W-:-:S04]  /*18d00*/  PRMT R15, R8, 0x9910, RZ ;  /* 0x00009910080f7816 */ /* 0x000fc800000000ff */
[----:B------:R-:W-:Y:S01]  /*18d10*/  ISETP.NE.AND P1, PT, R15, 0x2, PT ;  /* 0x000000020f00780c */ /* 0x000fe20003f25270 */
[----:B0-----:R0:W-:-:S12]  /*18d20*/  @!P2 SYNCS.ARRIVE.TRANS64 RZ, [R13+URZ], R18 ;  /* 0x000000120dffa9a7 */ /* 0x0011d8000800003f */
[----:B------:R-:W-:Y:S05]  /*18d30*/  @P1 BRA `(.L_x_812) ;  /* 0x0000000000041947 */ /* 0x000fea0003800000 */
[----:B------:R-:W-:Y:S01]  /*18d40*/  BPT.TRAP 0x1 ;  /* 0x000000040000795c */ /* 0x000fe20000300000 */
.L_x_812:
[----:B------:R-:W-:Y:S05]  /*18d50*/  @P0 BRA `(.L_x_813) ;  /* 0x0000000000040947 */ /* 0x000fea0003800000 */
[----:B------:R-:W-:Y:S01]  /*18d60*/  BPT.TRAP 0x1 ;  /* 0x000000040000795c */ /* 0x000fe20000300000 */
.L_x_813:
[----:B------:R-:W-:Y:S01]  /*18d70*/  R2UR UR9, R13 ;  /* 0x000000000d0972ca */ /* 0x000fe200000e0000 */
[C-C-:B0-----:R-:W-:Y:S01]  /*18d80*/  IMAD R13, R9.reuse, 0x2000, R12.reuse ;  /* 0x00002000090d7824 */ /* 0x141fe200078e020c */
[----:B------:R-:W-:Y:S01]  /*18d90*/  UIADD3 UR4, UP0, UR22, 0xf0, URZ ;  /* 0x000000f016047890 */ /* 0x000fe2000ff1e03f */
[----:B------:R-:W-:Y:S01]  /*18da0*/  IMAD R12, R9, 0x3000, R12 ;  /* 0x00003000090c7824 */ /* 0x000fe200078e020c */
[----:B------:R-:W-:Y:S01]  /*18db0*/  R2UR UR11, R2 ;  /* 0x00000000020b72ca */ /* 0x000fe200000e0000 */
[----:B------:R-:W-:Y:S01]  /*18dc0*/  VIADD R4, R4, 0xffffffff ;  /* 0xffffffff04047836 */ /* 0x000fe20000000000 */
[----:B------:R-:W-:Y:S01]  /*18dd0*/  R2UR UR5, R13 ;  /* 0x000000000d0572ca */ /* 0x000fe200000e0000 */
[----:B------:R-:W-:Y:S01]  /*18de0*/  UIADD3 UR24, UP1, UR22, 0x1f0, URZ ;  /* 0x000001f016187890 */ /* 0x000fe2000ff3e03f */
[----:B------:R-:W-:Y:S01]  /*18df0*/  R2UR UR8, R12 ;  /* 0x000000000c0872ca */ /* 0x000fe200000e0000 */
[----:B------:R-:W-:Y:S01]  /*18e00*/  VIADD R9, R9, 0x1 ;  /* 0x0000000109097836 */ /* 0x000fe20000000000 */
[----:B------:R-:W-:Y:S01]  /*18e10*/  R2UR UR10, R14 ;  /* 0x000000000e0a72ca */ /* 0x000fe200000e0000 */
[----:B------:R-:W-:Y:S01]  /*18e20*/  UIADD3.X UR25, URZ, UR23, URZ, UP1, !UPT ;  /* 0x000000173f197290 */ /* 0x000fe20008ffe43f */
[----:B------:R-:W-:Y:S01]  /*18e30*/  R2UR UR12, R10 ;  /* 0x000000000a0c72ca */ /* 0x000fe200000e0000 */
[----:B------:R-:W-:Y:S01]  /*18e40*/  UMOV UR6, 0x0 ;  /* 0x0000000000067882 */ /* 0x000fe20000000000 */
[----:B------:R-:W-:Y:S01]  /*18e50*/  R2UR UR19, R3 ;  /* 0x00000000031372ca */ /* 0x000fe200000e0000 */
[----:B------:R-:W-:Y:S01]  /*18e60*/  UMOV UR7, 0x10000000 ;  /* 0x1000000000077882 */ /* 0x000fe20000000000 */
[----:B------:R-:W-:Y:S01]  /*18e70*/  ISETP.GT.AND P3, PT, R4, 0x1, PT ;  /* 0x000000010400780c */ /* 0x000fe20003f64270 */
[----:B------:R-:W-:Y:S01]  /*18e80*/  VIADD R14, R14, 0x20 ;  /* 0x000000200e0e7836 */ /* 0x000fe20000000000 */
[----:B------:R-:W-:Y:S01]  /*18e90*/  ISETP.NE.AND P1, PT, R9, 0xb, PT ;  /* 0x0000000b0900780c */ /* 0x000fe20003f25270 */
[----:B------:R-:W-:-:S02]  /*18ea0*/  UIADD3 UR14, UR5, 0x180, URZ ;  /* 0x00000180050e7890 */ /* 0x000fc4000fffe03f */
[----:B------:R-:W-:Y:S01]  /*18eb0*/  UIADD3.X UR5, URZ, UR23, URZ, UP0, !UPT ;  /* 0x000000173f057290 */ /* 0x000fe200087fe43f */
[----:B------:R-:W-:Y:S01]  /*18ec0*/  SEL R12, RZ, 0x1, P1 ;  /* 0x00000001ff0c7807 */ /* 0x000fe20000800000 */
[----:B------:R-:W-:Y:S01]  /*18ed0*/  UIADD3 UR15, UR8, 0x16180, URZ ;  /* 0x00016180080f7890 */ /* 0x000fe2000fffe03f */
[----:B------:R-:W-:Y:S02]  /*18ee0*/  SEL R9, R9, RZ, P1 ;  /* 0x000000ff09097207 */ /* 0x000fe40000800000 */
[----:B------:R-:W-:Y:S01]  /*18ef0*/  UMOV UR8, UR14 ;  /* 0x0000000e00087c82 */ /* 0x000fe20008000000 */
[----:B------:R-:W-:-:S03]  /*18f00*/  LOP3.LUT R5, R5, R12, RZ, 0x3c, !PT ;  /* 0x0000000c05057212 */ /* 0x000fc600078e3cff */
[----:B------:R0:W-:Y:S02]  /*18f10*/  UTMALDG.3D [UR8], [UR4], desc[UR6] ;  /* 0x00000608040075b4 */ /* 0x0001e40008011000 */
[----:B0-----:R-:W-:Y:S01]  /*18f20*/  UMOV UR8, UR15 ;  /* 0x0000000f00087c82 */ /* 0x001fe20008000000 */
[----:B------:R-:W-:Y:S02]  /*18f30*/  UMOV UR11, UR19 ;  /* 0x00000013000b7c82 */ /* 0x000fe40008000000 */
[----:B------:R0:W-:Y:S02]  /*18f40*/  UTMALDG.3D [UR8], [UR24], desc[UR6] ;  /* 0x00000608180075b4 */ /* 0x0001e40008011000 */
[----:B0-----:R-:W-:Y:S05]  /*18f50*/  @P3 BRA `(.L_x_814) ;  /* 0xfffffffc00483947 */ /* 0x001fea000383ffff */
.L_x_810:
[----:B------:R-:W-:Y:S05]  /*18f60*/  BSYNC B1 ;  /* 0x0000000000017941 */ /* 0x000fea0003800000 */
.L_x_809:
[----:B------:R-:W2:Y:S01]  /*18f70*/  LDL.LU R15, [R1+0x300] ;  /* 0x00030000010f7983 */ /* 0x000ea20000300800 */
[----:B------:R-:W-:Y:S01]  /*18f80*/  LOP3.LUT P1, RZ, R11, 0xff, RZ, 0xc0, !PT ;  /* 0x000000ff0bff7812 */ /* 0x000fe2000782c0ff */
[C---:B------:R-:W-:Y:S01]  /*18f90*/  IMAD.IADD R6, R7.reuse, 0x1, R6 ;  /* 0x0000000107067824 */ /* 0x040fe200078e0206 */
[----:B------:R-:W-:Y:S01]  /*18fa0*/  ULDC.64 UR4, c[0x0][0x650] ;  /* 0x0001940000047ab9 */ /* 0x000fe20000000a00 */
[----:B------:R-:W3:Y:S01]  /*18fb0*/  LDL.LU R12, [R1+0x304] ;  /* 0x00030400010c7983 */ /* 0x000ee20000300800 */
[----:B------:R-:W-:Y:S01]  /*18fc0*/  ISETP.GE.U32.AND P3, PT, R7, 0xb, PT ;  /* 0x0000000b0700780c */ /* 0x000fe20003f66070 */
[----:B------:R-:W-:Y:S01]  /*18fd0*/  BSSY B1, `(.L_x_815) ;  /* 0x000006f000017945 */ /* 0x000fe20003800000 */
[----:B------:R-:W-:Y:S01]  /*18fe0*/  IMAD.MOV.U32 R10, RZ, RZ, -0x1 ;  /* 0xffffffffff0a7424 */ /* 0x000fe200078e00ff */
[----:B------:R-:W-:Y:S02]  /*18ff0*/  PRMT R4, RZ, 0x7610, R4 ;  /* 0x00007610ff047816 */ /* 0x000fe40000000004 */
[----:B------:R-:W-:-:S04]  /*19000*/  PRMT R11, RZ, 0x7610, R11 ;  /* 0x00007610ff0b7816 */ /* 0x000fc8000000000b */
[----:B------:R-:W0:Y:S01]  /*19010*/  @P1 S2R R3, SR_CgaCtaId ;  /* 0x0000000000031919 */ /* 0x000e220000008800 */
[----:B------:R-:W-:-:S04]  /*19020*/  @P1 MOV R2, 0x400 ;  /* 0x0000040000021802 */ /* 0x000fc80000000f00 */
[----:B0-----:R-:W-:-:S04]  /*19030*/  @P1 LEA R2, R3, R2, 0x18 ;  /* 0x0000000203021211 */ /* 0x001fc800078ec0ff */
[----:B------:R0:W-:Y:S01]  /*19040*/  @P1 SYNCS.ARRIVE.TRANS64.A1T0 RZ, [R2+URZ+0xc8], RZ ;  /* 0x0000c8ff02ff19a7 */ /* 0x0001e2000810003f */
[----:B------:R-:W-:-:S04]  /*19050*/  ISETP.GT.U32.AND P1, PT, R6, 0xa, PT ;  /* 0x0000000a0600780c */ /* 0x000fc80003f24070 */
[----:B------:R-:W-:Y:S01]  /*19060*/  ISETP.LT.U32.AND P1, PT, R7, 0xb, P1 ;  /* 0x0000000b0700780c */ /* 0x000fe20000f21070 */
[----:B0-----:R-:W-:-:S04]  /*19070*/  IMAD.WIDE.U32 R2, R6, -0x45d1745d, RZ ;  /* 0xba2e8ba306027825 */ /* 0x001fc800078e00ff */
[----:B------:R-:W-:Y:S01]  /*19080*/  IMAD.MOV.U32 R2, RZ, RZ, -0x1 ;  /* 0xffffffffff027424 */ /* 0x000fe200078e00ff */
[----:B------:R-:W-:Y:S02]  /*19090*/  SHF.R.U32.HI R5, RZ, 0x3, R3 ;  /* 0x00000003ff057819 */ /* 0x000fe40000011603 */
[----:B------:R-:W-:-:S03]  /*190a0*/  SEL R3, RZ, 0x1, !P1 ;  /* 0x00000001ff037807 */ /* 0x000fc60004800000 */
[----:B------:R-:W-:Y:S01]  /*190b0*/  IMAD R6, R5, -0xb, R6 ;  /* 0xfffffff505067824 */ /* 0x000fe200078e0206 */
[----:B------:R-:W-:Y:S01]  /*190c0*/  LOP3.LUT R0, R0, R3, RZ, 0x3c, !PT ;  /* 0x0000000300007212 */ /* 0x000fe200078e3cff */
[----:B------:R-:W-:-:S03]  /*190d0*/  IMAD.MOV.U32 R3, RZ, RZ, -0x1 ;  /* 0xffffffffff037424 */ /* 0x000fc600078e00ff */
[----:B------:R-:W-:Y:S02]  /*190e0*/  @P3 LOP3.LUT R0, R0, 0x1, R5, 0x78, !PT ;  /* 0x0000000100003812 */ /* 0x000fe400078e7805 */
[----:B---3--:R-:W-:-:S04]  /*190f0*/  IADD3 R12, P1, R12, UR20, RZ ;  /* 0x000000140c0c7c10 */ /* 0x008fc8000ff3e0ff */
[----:B--2---:R-:W-:Y:S01]  /*19100*/  IADD3.X R15, R15, UR13, RZ, P1, !PT ;  /* 0x0000000d0f0f7c10 */ /* 0x004fe20008ffe4ff */
[----:B------:R0:W-:Y:S01]  /*19110*/  STL [R1+0x304], R12 ;  /* 0x0003040c01007387 */ /* 0x0001e20000100800 */
[----:B------:R-:W-:-:S03]  /*19120*/  ISETP.GE.U32.AND P1, PT, R12, UR4, PT ;  /* 0x000000040c007c0c */ /* 0x000fc6000bf26070 */
[----:B------:R0:W-:Y:S01]  /*19130*/  STL [R1+0x300], R15 ;  /* 0x0003000f01007387 */ /* 0x0001e20000100800 */
[----:B------:R-:W-:-:S13]  /*19140*/  ISETP.GE.U32.AND.EX P1, PT, R15, UR5, PT, P1 ;  /* 0x000000050f007c0c */ /* 0x000fda000bf26110 */
[----:B0-----:R-:W-:Y:S05]  /*19150*/  @P1 BRA `(.L_x_816) ;  /* 0x0000000400581947 */ /* 0x001fea0003800000 */
[----:B------:R-:W0:Y:S01]  /*19160*/  S2R R9, SR_CTAID.X ;  /* 0x0000000000097919 */ /* 0x000e220000002500 */
[----:B------:R-:W1:Y:S01]  /*19170*/  LDC R17, c[0x0][0x65c] ;  /* 0x00019700ff117b82 */ /* 0x000e620000000800 */
[----:B------:R-:W-:Y:S01]  /*19180*/  ULDC UR4, c[0x0][0x150] ;  /* 0x0000540000047ab9 */ /* 0x000fe20000000800 */
[----:B------:R-:W-:Y:S01]  /*19190*/  ULDC UR7, c[0x0][0x630] ;  /* 0x00018c0000077ab9 */ /* 0x000fe20000000800 */
[----:B------:R-:W2:Y:S05]  /*191a0*/  S2R R2, SR_CTAID.Y ;  /* 0x0000000000027919 */ /* 0x000eaa0000002600 */
[----:B------:R-:W3:Y:S08]  /*191b0*/  LDC R4, c[0x0][0x144] ;  /* 0x00005100ff047b82 */ /* 0x000ef00000000800 */
[----:B------:R-:W4:Y:S01]  /*191c0*/  LDC R13, c[0x0][0x148] ;  /* 0x00005200ff0d7b82 */ /* 0x000f220000000800 */
[----:B-1----:R-:W-:-:S02]  /*191d0*/  ISETP.NE.AND P4, PT, R17, 0x1, PT ;  /* 0x000000011100780c */ /* 0x002fc40003f85270 */
[----:B0-----:R-:W-:Y:S02]  /*191e0*/  I2FP.F32.U32 R3, R9 ;  /* 0x0000000900037245 */ /* 0x001fe40000201000 */
[----:B--2---:R-:W-:-:S03]  /*191f0*/  I2FP.F32.U32 R5, R2 ;  /* 0x0000000200057245 */ /* 0x004fc60000201000 */
[----:B------:R-:W-:Y:S01]  /*19200*/  FMUL R3, R3, UR4 ;  /* 0x0000000403037c20 */ /* 0x000fe20008400000 */
[----:B------:R-:W-:Y:S02]  /*19210*/  ULDC UR4, c[0x0][0x154] ;  /* 0x0000550000047ab9 */ /* 0x000fe40000000800 */
[----:B------:R-:W-:Y:S01]  /*19220*/  FMUL R10, R5, UR4 ;  /* 0x00000004050a7c20 */ /* 0x000fe20008400000 */
[----:B------:R-:W-:Y:S02]  /*19230*/  ULDC.64 UR4, c[0x0][0x628] ;  /* 0x00018a0000047ab9 */ /* 0x000fe40000000a00 */
[----:B------:R-:W0:Y:S01]  /*19240*/  F2I.U32.TRUNC.NTZ R3, R3 ;  /* 0x0000000300037305 */ /* 0x000e22000020f000 */
[----:B------:R-:W-:-:S04]  /*19250*/  ISETP.NE.U32.AND P1, PT, RZ, UR4, PT ;  /* 0x00000004ff007c0c */ /* 0x000fc8000bf25070 */
[----:B------:R-:W-:-:S03]  /*19260*/  ISETP.NE.AND.EX P1, PT, RZ, UR5, PT, P1 ;  /* 0x00000005ff007c0c */ /* 0x000fc6000bf25310 */
[----:B------:R-:W1:Y:S01]  /*19270*/  F2I.U32.TRUNC.NTZ R10, R10 ;  /* 0x0000000a000a7305 */ /* 0x000e62000020f000 */
[----:B0-----:R-:W-:Y:S02]  /*19280*/  IMAD.MOV R5, RZ, RZ, -R3 ;  /* 0x000000ffff057224 */ /* 0x001fe400078e0a03 */
[----:B------:R-:W-:Y:S02]  /*19290*/  IMAD.MOV.U32 R3, RZ, RZ, R15 ;  /* 0x000000ffff037224 */ /* 0x000fe400078e000f */
[----:B---3--:R-:W-:Y:S02]  /*192a0*/  IMAD R9, R4, R5, R9 ;  /* 0x0000000504097224 */ /* 0x008fe400078e0209 */
[----:B-1----:R-:W-:-:S04]  /*192b0*/  IMAD.MOV R4, RZ, RZ, -R10 ;  /* 0x000000ffff047224 */ /* 0x002fc800078e0a0a */
[----:B----4-:R-:W-:Y:S02]  /*192c0*/  @P4 IMAD R9, R13, R4, R2 ;  /* 0x000000040d094224 */ /* 0x010fe400078e0202 */
[----:B------:R-:W-:Y:S01]  /*192d0*/  IMAD.MOV.U32 R2, RZ, RZ, R12 ;  /* 0x000000ffff027224 */ /* 0x000fe200078e000c */
[----:B------:R-:W-:Y:S06]  /*192e0*/  @!P1 BRA `(.L_x_817) ;  /* 0x0000000000289947 */ /* 0x000fec0003800000 */
[----:B------:R-:W-:Y:S02]  /*192f0*/  ULDC UR6, c[0x0][0x634] ;  /* 0x00018d0000067ab9 */ /* 0x000fe40000000800 */
[----:B------:R-:W-:-:S05]  /*19300*/  IADD3 R3, P1, R12, UR6, RZ ;  /* 0x000000060c037c10 */ /* 0x000fca000ff3e0ff */
[----:B------:R-:W-:-:S04]  /*19310*/  IMAD.X R13, RZ, RZ, R15, P1 ;  /* 0x000000ffff0d7224 */ /* 0x000fc800008e060f */
[----:B------:R-:W-:-:S04]  /*19320*/  IMAD.WIDE.U32 R4, R13, UR4, RZ ;  /* 0x000000040d047c25 */ /* 0x000fc8000f8e00ff */
[----:B------:R-:W-:-:S04]  /*19330*/  IMAD.WIDE.U32 R4, P1, R3, UR5, R4 ;  /* 0x0000000503047c25 */ /* 0x000fc8000f820004 */
[----:B------:R-:W-:-:S04]  /*19340*/  IMAD.WIDE.U32 R2, R3, UR4, RZ ;  /* 0x0000000403027c25 */ /* 0x000fc8000f8e00ff */
[----:B------:R-:W-:Y:S01]  /*19350*/  IMAD.MOV.U32 R2, RZ, RZ, R5 ;  /* 0x000000ffff027224 */ /* 0x000fe200078e0005 */
[----:B------:R-:W-:Y:S01]  /*19360*/  IADD3 RZ, P3, R3, R4, RZ ;  /* 0x0000000403ff7210 */ /* 0x000fe20007f7e0ff */
[----:B------:R-:W-:-:S04]  /*19370*/  IMAD.X R3, RZ, RZ, RZ, P1 ;  /* 0x000000ffff037224 */ /* 0x000fc800008e06ff */
[----:B------:R-:W-:-:S08]  /*19380*/  IMAD.WIDE.U32.X R2, R13, UR5, R2, P3 ;  /* 0x000000050d027c25 */ /* 0x000fd000098e0402 */
.L_x_817:
[--C-:B------:R-:W-:Y:S01]  /*19390*/  SHF.R.U64 R10, R2, UR7, R3.reuse ;  /* 0x00000007020a7c19 */ /* 0x100fe20008001203 */
[----:B------:R-:W-:Y:S01]  /*193a0*/  ULDC.64 UR4, c[0x0][0x620] ;  /* 0x0001880000047ab9 */ /* 0x000fe20000000a00 */
[----:B------:R-:W-:Y:S01]  /*193b0*/  SHF.R.U32.HI R2, RZ, UR7, R3 ;  /* 0x00000007ff027c19 */ /* 0x000fe20008011603 */
[----:B------:R-:W-:Y:S01]  /*193c0*/  IMAD.MOV.U32 R3, RZ, RZ, R15 ;  /* 0x000000ffff037224 */ /* 0x000fe200078e000f */
[----:B------:R-:W-:Y:S01]  /*193d0*/  IADD3 R13, P1, RZ, -R10, RZ ;  /* 0x8000000aff0d7210 */ /* 0x000fe20007f3e0ff */
[----:B------:R-:W-:-:S04]  /*193e0*/  ULDC.64 UR6, c[0x0][0x640] ;  /* 0x0001900000067ab9 */ /* 0x000fc80000000a00 */
[----:B------:R-:W-:Y:S01]  /*193f0*/  IMAD.X R2, RZ, RZ, ~R2, P1 ;  /* 0x000000ffff027224 */ /* 0x000fe200008e0e02 */
[----:B------:R-:W-:-:S03]  /*19400*/  ISETP.NE.U32.AND P1, PT, RZ, UR6, PT ;  /* 0x00000006ff007c0c */ /* 0x000fc6000bf25070 */
[----:B------:R-:W-:Y:S01]  /*19410*/  IMAD R2, R2, UR4, RZ ;  /* 0x0000000402027c24 */ /* 0x000fe2000f8e02ff */
[----:B------:R-:W-:-:S03]  /*19420*/  ISETP.NE.AND.EX P1, PT, RZ, UR7, PT, P1 ;  /* 0x00000007ff007c0c */ /* 0x000fc6000bf25310 */
[----:B------:R-:W-:Y:S02]  /*19430*/  IMAD R5, R13, UR5, R2 ;  /* 0x000000050d057c24 */ /* 0x000fe4000f8e0202 */
[----:B------:R-:W-:-:S04]  /*19440*/  IMAD.MOV.U32 R2, RZ, RZ, R12 ;  /* 0x000000ffff027224 */ /* 0x000fc800078e000c */
[----:B------:R-:W-:Y:S01]  /*19450*/  IMAD.WIDE.U32 R2, R13, UR4, R2 ;  /* 0x000000040d027c25 */ /* 0x000fe2000f8e0002 */
[----:B------:R-:W-:-:S03]  /*19460*/  ULDC UR4, c[0x0][0x618] ;  /* 0x0001860000047ab9 */ /* 0x000fc60000000800 */
[----:B------:R-:W-:-:S05]  /*19470*/  IMAD.IADD R3, R3, 0x1, R5 ;  /* 0x0000000103037824 */ /* 0x000fca00078e0205 */
[--C-:B------:R-:W-:Y:S02]  /*19480*/  SHF.R.U64 R12, R2, UR4, R3.reuse ;  /* 0x00000004020c7c19 */ /* 0x100fe40008001203 */
[----:B------:R-:W-:Y:S01]  /*19490*/  SHF.R.U32.HI R3, RZ, UR4, R3 ;  /* 0x00000004ff037c19 */ /* 0x000fe20008011603 */
[----:B------:R-:W-:-:S03]  /*194a0*/  ULDC UR4, c[0x0][0x608] ;  /* 0x0001820000047ab9 */ /* 0x000fc60000000800 */
[--C-:B------:R-:W-:Y:S02]  /*194b0*/  SHF.R.U64 R13, R12, UR4, R3.reuse ;  /* 0x000000040c0d7c19 */ /* 0x100fe40008001203 */
[----:B------:R-:W-:Y:S01]  /*194c0*/  SHF.R.U32.HI R2, RZ, UR4, R3 ;  /* 0x00000004ff027c19 */ /* 0x000fe20008011603 */
[----:B------:R-:W-:-:S03]  /*194d0*/  ULDC UR4, c[0x0][0x658] ;  /* 0x0001960000047ab9 */ /* 0x000fc60000000800 */
[--C-:B------:R-:W-:Y:S02]  /*194e0*/  SHF.R.U64 R14, R13, UR4, R2.reuse ;  /* 0x000000040d0e7c19 */ /* 0x100fe40008001202 */
[----:B------:R-:W-:-:S03]  /*194f0*/  SHF.R.U32.HI R15, RZ, UR4, R2 ;  /* 0x00000004ff0f7c19 */ /* 0x000fc60008011602 */
[----:B------:R-:W-:Y:S02]  /*19500*/  IMAD.MOV.U32 R2, RZ, RZ, R14 ;  /* 0x000000ffff027224 */ /* 0x000fe400078e000e */
        /* <DEDUP_REMOVED lines=12> */
.L_x_818:
[----:B------:R-:W-:Y:S01]  /*195d0*/  ULDC UR4, c[0x0][0x648] ;  /* 0x0001920000047ab9 */ /* 0x000fe20000000800 */
[----:B------:R-:W-:Y:S02]  /*195e0*/  LOP3.LUT R13, R13, UR17, RZ, 0xc0, !PT ;  /* 0x000000110d0d7c12 */ /* 0x000fe4000f8ec0ff */
[----:B------:R-:W-:Y:S01]  /*195f0*/  SHF.R.U64 R2, R2, UR4, R3 ;  /* 0x0000000402027c19 */ /* 0x000fe20008001203 */
[----:B------:R-:W-:-:S04]  /*19600*/  ULDC UR4, c[0x0][0x638] ;  /* 0x00018e0000047ab9 */ /* 0x000fc80000000800 */
[----:B------:R-:W-:Y:S02]  /*19610*/  IMAD.MOV R3, RZ, RZ, -R2 ;  /* 0x000000ffff037224 */ /* 0x000fe400078e0a02 */
[----:B------:R-:W-:Y:S02]  /*19620*/  IMAD R4, R2, UR18, R13 ;  /* 0x0000001202047c24 */ /* 0x000fe4000f8e020d */
[----:B------:R-:W-:Y:S01]  /*19630*/  IMAD R14, R3, UR4, R14 ;  /* 0x00000004030e7c24 */ /* 0x000fe2000f8e020e */
[----:B------:R-:W-:Y:S01]  /*19640*/  ULDC UR4, c[0x0][0x610] ;  /* 0x0001840000047ab9 */ /* 0x000fe20000000800 */
[----:B------:R-:W-:Y:S01]  /*19650*/  LOP3.LUT R3, R12, UR16, RZ, 0xc0, !PT ;  /* 0x000000100c037c12 */ /* 0x000fe2000f8ec0ff */
[----:B------:R-:W-:Y:S01]  /*19660*/  IMAD R9, R4, UR4, R9 ;  /* 0x0000000404097c24 */ /* 0x000fe2000f8e0209 */
[----:B------:R-:W-:Y:S01]  /*19670*/  ULDC UR4, c[0x0][0x600] ;  /* 0x0001800000047ab9 */ /* 0x000fe20000000800 */
[----:B------:R-:W-:Y:S02]  /*19680*/  IMAD.MOV.U32 R4, RZ, RZ, 0x1 ;  /* 0x00000001ff047424 */ /* 0x000fe400078e00ff */
[----:B------:R-:W-:-:S05]  /*19690*/  IMAD R14, R14, UR4, R3 ;  /* 0x000000040e0e7c24 */ /* 0x000fca000f8e0203 */
[----:B------:R-:W-:Y:S02]  /*196a0*/  SEL R3, R14, R9, !P4 ;  /* 0x000000090e037207 */ /* 0x000fe40006000000 */
[----:B------:R-:W-:-:S07]  /*196b0*/  SEL R2, R9, R14, !P4 ;  /* 0x0000000e09027207 */ /* 0x000fce0006000000 */
.L_x_816:
[----:B------:R-:W-:Y:S05]  /*196c0*/  BSYNC B1 ;  /* 0x0000000000017941 */ /* 0x000fea0003800000 */
.L_x_815:
[----:B------:R-:W-:-:S13]  /*196d0*/  LOP3.LUT P1, RZ, R4, 0xff, RZ, 0xc0, !PT ;  /* 0x000000ff04ff7812 */ /* 0x000fda000782c0ff */
[----:B------:R-:W-:Y:S05]  /*196e0*/  @P1 BRA `(.L_x_819) ;  /* 0xfffffff400301947 */ /* 0x000fea000383ffff */
[----:B------:R-:W-:Y:S05]  /*196f0*/  BSYNC B0 ;  /* 0x0000000000007941 */ /* 0x000fea0003800000 */
.L_x_807:
[----:B------:R-:W-:-:S03]  /*19700*/  UMOV UR4, 0xffffffff ;  /* 0xffffffff00047882 */ /* 0x000fc60000000000 */
[----:B------:R-:W-:Y:S05]  /*19710*/  BRA.DIV UR4, `(.L_x_820) ;  /* 0x0000000a04107947 */ /* 0x000fea000b800000 */
[----:B------:R-:W-:-:S13]  /*19720*/  ELECT P6, URZ, PT ;  /* 0x00000000003f782f */ /* 0x000fda00038c0000 */
.L_x_841:
[----:B------:R-:W-:Y:S04]  /*19730*/  BSSY B0, `(.L_x_821) ;  /* 0x000006a000007945 */ /* 0x000fe80003800000 */
[----:B------:R-:W-:Y:S05]  /*19740*/  @!P6 BRA `(.L_x_822) ;  /* 0x0000000400a0e947 */ /* 0x000fea0003800000 */
[----:B------:R-:W-:-:S04]  /*19750*/  LOP3.LUT R19, R19, 0x2, RZ, 0xfc, !PT ;  /* 0x0000000213137812 */ /* 0x000fc800078efcff */
[----:B------:R-:W-:-:S13]  /*19760*/  ISETP.NE.AND P0, PT, R19, 0x3, PT ;  /* 0x000000031300780c */ /* 0x000fda0003f05270 */
[----:B------:R-:W-:Y:S05]  /*19770*/  @!P0 BRA `(.L_x_823) ;  /* 0x0000000000048947 */ /* 0x000fea0003800000 */
[----:B------:R-:W-:Y:S01]  /*19780*/  BPT.TRAP 0x1 ;  /* 0x000000040000795c */ /* 0x000fe20000300000 */
.L_x_823:
[----:B------:R-:W0:Y:S01]  /*19790*/  S2R R3, SR_CgaCtaId ;  /* 0x0000000000037919 */ /* 0x000e220000008800 */
[----:B------:R-:W-:-:S04]  /*197a0*/  MOV R2, 0x400 ;  /* 0x0000040000027802 */ /* 0x000fc80000000f00 */
[----:B0-----:R-:W-:Y:S02]  /*197b0*/  LEA R3, R3, R2, 0x18 ;  /* 0x0000000203037211 */ /* 0x001fe400078ec0ff */
[----:B------:R-:W-:-:S03]  /*197c0*/  SHF.L.U32 R2, R0, 0x1f, RZ ;  /* 0x0000001f00027819 */ /* 0x000fc600000006ff */
[----:B------:R-:W-:-:S04]  /*197d0*/  VIADD R3, R3, 0x58 ;  /* 0x0000005803037836 */ /* 0x000fc80000000000 */
[----:B------:R-:W-:-:S04]  /*197e0*/  IMAD R5, R6, 0x8, R3 ;  /* 0x0000000806057824 */ /* 0x000fc800078e0203 */
[----:B------:R-:W0:Y:S02]  /*197f0*/  SYNCS.PHASECHK.TRANS64.TRYWAIT P0, [R5+URZ], R2 ;  /* 0x00000002050075a7 */ /* 0x000e24000800017f */
[----:B0-----:R-:W-:Y:S05]  /*19800*/  @!P0 BRA `(.L_x_824) ;  /* 0x0000000400f48947 */ /* 0x001fea0003800000 */
.L_x_842:
[----:B------:R-:W-:-:S05]  /*19810*/  VIADD R6, R6, 0x1 ;  /* 0x0000000106067836 */ /* 0x000fca0000000000 */
[----:B------:R-:W-:-:S04]  /*19820*/  ISETP.NE.AND P0, PT, R6, 0xb, PT ;  /* 0x0000000b0600780c */ /* 0x000fc80003f05270 */
[----:B0-----:R-:W-:Y:S02]  /*19830*/  SEL R5, RZ, 0x1, P0 ;  /* 0x00000001ff057807 */ /* 0x001fe40000000000 */
[----:B------:R-:W-:Y:S02]  /*19840*/  SEL R6, R6, RZ, P0 ;  /* 0x000000ff06067207 */ /* 0x000fe40000000000 */
[----:B------:R-:W-:-:S03]  /*19850*/  LOP3.LUT R5, R0, R5, RZ, 0x3c, !PT ;  /* 0x0000000500057212 */ /* 0x000fc600078e3cff */
[----:B------:R-:W-:Y:S01]  /*19860*/  IMAD R7, R6, 0x8, R3 ;  /* 0x0000000806077824 */ /* 0x000fe200078e0203 */
[----:B------:R-:W-:-:S04]  /*19870*/  SHF.L.U32 R0, R5, 0x1f, RZ ;  /* 0x0000001f05007819 */ /* 0x000fc800000006ff */
[----:B------:R-:W0:Y:S02]  /*19880*/  SYNCS.PHASECHK.TRANS64.TRYWAIT P0, [R7+URZ], R0 ;  /* 0x00000000070075a7 */ /* 0x000e24000800017f */
[----:B0-----:R-:W-:Y:S05]  /*19890*/  @!P0 BRA `(.L_x_825) ;  /* 0x0000000400e48947 */ /* 0x001fea0003800000 */
.L_x_843:
[----:B0-----:R-:W-:-:S05]  /*198a0*/  VIADD R0, R6, 0x1 ;  /* 0x0000000106007836 */ /* 0x001fca0000000000 */
[----:B------:R-:W-:-:S04]  /*198b0*/  ISETP.NE.AND P0, PT, R0, 0xb, PT ;  /* 0x0000000b0000780c */ /* 0x000fc80003f05270 */
[----:B------:R-:W-:Y:S02]  /*198c0*/  SEL R2, RZ, 0x1, P0 ;  /* 0x00000001ff027807 */ /* 0x000fe40000000000 */
[----:B------:R-:W-:Y:S02]  /*198d0*/  SEL R4, R0, RZ, P0 ;  /* 0x000000ff00047207 */ /* 0x000fe40000000000 */
[----:B------:R-:W-:-:S03]  /*198e0*/  LOP3.LUT R5, R5, R2, RZ, 0x3c, !PT ;  /* 0x0000000205057212 */ /* 0x000fc600078e3cff */
[----:B------:R-:W-:Y:S01]  /*198f0*/  IMAD R7, R4, 0x8, R3 ;  /* 0x0000000804077824 */ /* 0x000fe200078e0203 */
[----:B------:R-:W-:-:S04]  /*19900*/  SHF.L.U32 R0, R5, 0x1f, RZ ;  /* 0x0000001f05007819 */ /* 0x000fc800000006ff */
[----:B------:R-:W0:Y:S02]  /*19910*/  SYNCS.PHASECHK.TRANS64.TRYWAIT P0, [R7+URZ], R0 ;  /* 0x00000000070075a7 */ /* 0x000e24000800017f */
[----:B0-----:R-:W-:Y:S05]  /*19920*/  @!P0 BRA `(.L_x_826) ;  /* 0x0000000400d48947 */ /* 0x001fea0003800000 */
.L_x_844:
        /* <DEDUP_REMOVED lines=9> */
.L_x_845:
        /* <DEDUP_REMOVED lines=9> */
.L_x_846:
        /* <DEDUP_REMOVED lines=9> */
.L_x_847:
        /* <DEDUP_REMOVED lines=9> */
.L_x_848:
        /* <DEDUP_REMOVED lines=9> */
.L_x_849:
        /* <DEDUP_REMOVED lines=9> */
.L_x_850:
        /* <DEDUP_REMOVED lines=9> */
.L_x_851:
[----:B0-----:R-:W-:-:S05]  /*19d20*/  VIADD R0, R4, 0x1 ;  /* 0x0000000104007836 */ /* 0x001fca0000000000 */
[----:B------:R-:W-:-:S04]  /*19d30*/  ISETP.NE.AND P0, PT, R0, 0xb, PT ;  /* 0x0000000b0000780c */ /* 0x000fc80003f05270 */
[----:B------:R-:W-:Y:S02]  /*19d40*/  SEL R2, RZ, 0x1, P0 ;  /* 0x00000001ff027807 */ /* 0x000fe40000000000 */
[----:B------:R-:W-:Y:S02]  /*19d50*/  SEL R0, R0, RZ, P0 ;  /* 0x000000ff00007207 */ /* 0x000fe40000000000 */
[----:B------:R-:W-:-:S03]  /*19d60*/  LOP3.LUT R2, R5, R2, RZ, 0x3c, !PT ;  /* 0x0000000205027212 */ /* 0x000fc600078e3cff */
[----:B------:R-:W-:Y:S01]  /*19d70*/  IMAD R3, R0, 0x8, R3 ;  /* 0x0000000800037824 */ /* 0x000fe200078e0203 */
[----:B------:R-:W-:-:S07]  /*19d80*/  SHF.L.U32 R0, R2, 0x1f, RZ ;  /* 0x0000001f02007819 */ /* 0x000fce00000006ff */
.L_x_834:
[----:B0-----:R0:W1:Y:S02]  /*19d90*/  SYNCS.PHASECHK.TRANS64.TRYWAIT P0, [R3+URZ], R0 ;  /* 0x00000000030075a7 */ /* 0x001064000800017f */
[----:B-1----:R-:W-:Y:S05]  /*19da0*/  @!P0 NANOSLEEP.SYNCS 0x989680 ;  /* 0x009896800000895d */ /* 0x002fea0003900000 */
[----:B------:R-:W1:Y:S02]  /*19db0*/  @!P0 SYNCS.PHASECHK.TRANS64 P0, [R3+URZ], R0 ;  /* 0x00000000030085a7 */ /* 0x000e64000800007f */
[----:B-1----:R-:W-:Y:S05]  /*19dc0*/  @!P0 BRA `(.L_x_834) ;  /* 0xfffffffc00f08947 */ /* 0x002fea000383ffff */
.L_x_822:
[----:B------:R-:W-:Y:S05]  /*19dd0*/  BSYNC B0 ;  /* 0x0000000000007941 */ /* 0x000fea0003800000 */
.L_x_821:
[----:B------:R-:W-:Y:S05]  /*19de0*/  EXIT ;  /* 0x000000000000794d */ /* 0x000fea0003800000 */
.L_x_18:
[----:B-1----:R1:W2:Y:S02]  /*19df0*/  SYNCS.PHASECHK.TRANS64.TRYWAIT P1, [R3+URZ], R2 ;  /* 0x00000002030075a7 */ /* 0x0022a4000802017f */
[----:B--2---:R-:W-:Y:S05]  /*19e00*/  @!P1 NANOSLEEP.SYNCS 0x989680 ;  /* 0x009896800000995d */ /* 0x004fea0003900000 */
[----:B------:R-:W2:Y:S02]  /*19e10*/  @!P1 SYNCS.PHASECHK.TRANS64 P1, [R3+URZ], R2 ;  /* 0x00000002030095a7 */ /* 0x000ea4000802007f */
[----:B--2---:R-:W-:Y:S05]  /*19e20*/  @!P1 BRA `(.L_x_18) ;  /* 0xfffffffc00f09947 */ /* 0x004fea000383ffff */
[----:B------:R-:W-:Y:S05]  /*19e30*/  BRA `(.L_x_17) ;  /* 0xfffffe7400707947 */ /* 0x000fea000383ffff */
.L_x_23:
[----:B-1----:R1:W2:Y:S02]  /*19e40*/  SYNCS.PHASECHK.TRANS64.TRYWAIT P1, [R5+URZ], R6 ;  /* 0x00000006050075a7 */ /* 0x0022a4000802017f */
[----:B--2---:R-:W-:Y:S05]  /*19e50*/  @!P1 NANOSLEEP.SYNCS 0x989680 ;  /* 0x009896800000995d */ /* 0x004fea0003900000 */
[----:B------:R-:W2:Y:S02]  /*19e60*/  @!P1 SYNCS.PHASECHK.TRANS64 P1, [R5+URZ], R6 ;  /* 0x00000006050095a7 */ /* 0x000ea4000802007f */
[----:B--2---:R-:W-:Y:S05]  /*19e70*/  @!P1 BRA `(.L_x_23) ;  /* 0xfffffffc00f09947 */ /* 0x004fea000383ffff */
[----:B------:R-:W-:Y:S05]  /*19e80*/  BRA `(.L_x_22) ;  /* 0xfffffe8000f47947 */ /* 0x000fea000383ffff */
.L_x_808:
[----:B------:R-:W-:Y:S01]  /*19e90*/  BSSY B1, `(.L_x_835) ;  /* 0x0000006000017945 */ /* 0x000fe20003800000 */
[----:B------:R-:W-:-:S07]  /*19ea0*/  IMAD.MOV.U32 R15, RZ, RZ, -0x1 ;  /* 0xffffffffff0f7424 */ /* 0x000fce00078e00ff */
[----:B------:R-:W-:Y:S05]  /*19eb0*/  WARPSYNC.COLLECTIVE R15, `(.L_x_836) ;  /* 0x000000000f0c7348 */ /* 0x000fea0003c00000 */
[----:B------:R-:W-:Y:S02]  /*19ec0*/  ELECT P6, UR62, PT ;  /* 0x00000000003e782f */ /* 0x000fe400038c0000 */
[----:B------:R-:W-:Y:S01]  /*19ed0*/  MOV R14, UR62 ;  /* 0x0000003e000e7c02 */ /* 0x000fe20008000f00 */
[----:B------:R-:W-:Y:S10]  /*19ee0*/  ENDCOLLECTIVE ;  /* 0x000000000000791b */ /* 0x000ff40003800000 */
.L_x_836:
[----:B------:R-:W-:Y:S05]  /*19ef0*/  BSYNC B1 ;  /* 0x0000000000017941 */ /* 0x000fea0003800000 */
.L_x_835:
[----:B------:R-:W-:Y:S05]  /*19f00*/  BRA `(.L_x_837) ;  /* 0xffffffec00347947 */ /* 0x000fea000383ffff */
.L_x_811:
[----:B0-----:R0:W1:Y:S02]  /*19f10*/  SYNCS.PHASECHK.TRANS64.TRYWAIT P1, [R13+URZ+0x58], R18 ;  /* 0x000058120d0075a7 */ /* 0x001064000802017f */
[----:B-1----:R-:W-:Y:S05]  /*19f20*/  @!P1 NANOSLEEP.SYNCS 0x989680 ;  /* 0x009896800000995d */ /* 0x002fea0003900000 */
[----:B------:R-:W1:Y:S02]  /*19f30*/  @!P1 SYNCS.PHASECHK.TRANS64 P1, [R13+URZ+0x58], R18 ;  /* 0x000058120d0095a7 */ /* 0x000e64000802007f */
[----:B-1----:R-:W-:Y:S05]  /*19f40*/  @!P1 BRA `(.L_x_811) ;  /* 0xfffffffc00f09947 */ /* 0x002fea000383ffff */
[----:B------:R-:W-:Y:S05]  /*19f50*/  BRA `(.L_x_838) ;  /* 0xffffffec00647947 */ /* 0x000fea000383ffff */
.L_x_820:
[----:B------:R-:W-:Y:S01]  /*19f60*/  BSSY B0, `(.L_x_839) ;  /* 0x0000006000007945 */ /* 0x000fe20003800000 */
[----:B------:R-:W-:-:S07]  /*19f70*/  IMAD.MOV.U32 R15, RZ, RZ, -0x1 ;  /* 0xffffffffff0f7424 */ /* 0x000fce00078e00ff */
[----:B------:R-:W-:Y:S05]  /*19f80*/  WARPSYNC.COLLECTIVE R15, `(.L_x_840) ;  /* 0x000000000f0c7348 */ /* 0x000fea0003c00000 */
[----:B------:R-:W-:Y:S02]  /*19f90*/  ELECT P6, UR62, PT ;  /* 0x00000000003e782f */ /* 0x000fe400038c0000 */
[----:B------:R-:W-:Y:S01]  /*19fa0*/  MOV R14, UR62 ;  /* 0x0000003e000e7c02 */ /* 0x000fe20008000f00 */
[----:B------:R-:W-:Y:S10]  /*19fb0*/  ENDCOLLECTIVE ;  /* 0x000000000000791b */ /* 0x000ff40003800000 */
.L_x_840:
[----:B------:R-:W-:Y:S05]  /*19fc0*/  BSYNC B0 ;  /* 0x0000000000007941 */ /* 0x000fea0003800000 */
.L_x_839:
[----:B------:R-:W-:Y:S05]  /*19fd0*/  BRA `(.L_x_841) ;  /* 0xfffffff400d47947 */ /* 0x000fea000383ffff */
.L_x_824:
[----:B0-----:R0:W1:Y:S02]  /*19fe0*/  SYNCS.PHASECHK.TRANS64.TRYWAIT P0, [R5+URZ], R2 ;  /* 0x00000002050075a7 */ /* 0x001064000800017f */
[----:B-1----:R-:W-:Y:S05]  /*19ff0*/  @!P0 NANOSLEEP.SYNCS 0x989680 ;  /* 0x009896800000895d */ /* 0x002fea0003900000 */
[----:B------:R-:W1:Y:S02]  /*1a000*/  @!P0 SYNCS.PHASECHK.TRANS64 P0, [R5+URZ], R2 ;  /* 0x00000002050085a7 */ /* 0x000e64000800007f */
[----:B-1----:R-:W-:Y:S05]  /*1a010*/  @!P0 BRA `(.L_x_824) ;  /* 0xfffffffc00f08947 */ /* 0x002fea000383ffff */
[----:B------:R-:W-:Y:S05]  /*1a020*/  BRA `(.L_x_842) ;  /* 0xfffffff400f87947 */ /* 0x000fea000383ffff */
.L_x_825:
[----:B0-----:R0:W1:Y:S02]  /*1a030*/  SYNCS.PHASECHK.TRANS64.TRYWAIT P0, [R7+URZ], R0 ;  /* 0x00000000070075a7 */ /* 0x001064000800017f */
[----:B-1----:R-:W-:Y:S05]  /*1a040*/  @!P0 NANOSLEEP.SYNCS 0x989680 ;  /* 0x009896800000895d */ /* 0x002fea0003900000 */
[----:B------:R-:W1:Y:S02]  /*1a050*/  @!P0 SYNCS.PHASECHK.TRANS64 P0, [R7+URZ], R0 ;  /* 0x00000000070085a7 */ /* 0x000e64000800007f */
[----:B-1----:R-:W-:Y:S05]  /*1a060*/  @!P0 BRA `(.L_x_825) ;  /* 0xfffffffc00f08947 */ /* 0x002fea000383ffff */
[----:B------:R-:W-:Y:S05]  /*1a070*/  BRA `(.L_x_843) ;  /* 0xfffffff800087947 */ /* 0x000fea000383ffff */
.L_x_826:
[----:B0-----:R0:W1:Y:S02]  /*1a080*/  SYNCS.PHASECHK.TRANS64.TRYWAIT P0, [R7+URZ], R0 ;  /* 0x00000000070075a7 */ /* 0x001064000800017f */
[----:B-1----:R-:W-:Y:S05]  /*1a090*/  @!P0 NANOSLEEP.SYNCS 0x989680 ;  /* 0x009896800000895d */ /* 0x002fea0003900000 */
[----:B------:R-:W1:Y:S02]  /*1a0a0*/  @!P0 SYNCS.PHASECHK.TRANS64 P0, [R7+URZ], R0 ;  /* 0x00000000070085a7 */ /* 0x000e64000800007f */
[----:B-1----:R-:W-:Y:S05]  /*1a0b0*/  @!P0 BRA `(.L_x_826) ;  /* 0xfffffffc00f08947 */ /* 0x002fea000383ffff */
[----:B------:R-:W-:Y:S05]  /*1a0c0*/  BRA `(.L_x_844) ;  /* 0xfffffff800187947 */ /* 0x000fea000383ffff */
.L_x_827:
[----:B0-----:R0:W1:Y:S02]  /*1a0d0*/  SYNCS.PHASECHK.TRANS64.TRYWAIT P0, [R7+URZ], R0 ;  /* 0x00000000070075a7 */ /* 0x001064000800017f */
[----:B-1----:R-:W-:Y:S05]  /*1a0e0*/  @!P0 NANOSLEEP.SYNCS 0x989680 ;  /* 0x009896800000895d */ /* 0x002fea0003900000 */
[----:B------:R-:W1:Y:S02]  /*1a0f0*/  @!P0 SYNCS.PHASECHK.TRANS64 P0, [R7+URZ], R0 ;  /* 0x00000000070085a7 */ /* 0x000e64000800007f */
[----:B-1----:R-:W-:Y:S05]  /*1a100*/  @!P0 BRA `(.L_x_827) ;  /* 0xfffffffc00f08947 */ /* 0x002fea000383ffff */
[----:B------:R-:W-:Y:S05]  /*1a110*/  BRA `(.L_x_845) ;  /* 0xfffffff800287947 */ /* 0x000fea000383ffff */
.L_x_828:
[----:B0-----:R0:W1:Y:S02]  /*1a120*/  SYNCS.PHASECHK.TRANS64.TRYWAIT P0, [R7+URZ], R0 ;  /* 0x00000000070075a7 */ /* 0x001064000800017f */
[----:B-1----:R-:W-:Y:S05]  /*1a130*/  @!P0 NANOSLEEP.SYNCS 0x989680 ;  /* 0x009896800000895d */ /* 0x002fea0003900000 */
[----:B------:R-:W1:Y:S02]  /*1a140*/  @!P0 SYNCS.PHASECHK.TRANS64 P0, [R7+URZ], R0 ;  /* 0x00000000070085a7 */ /* 0x000e64000800007f */
[----:B-1----:R-:W-:Y:S05]  /*1a150*/  @!P0 BRA `(.L_x_828) ;  /* 0xfffffffc00f08947 */ /* 0x002fea000383ffff */
[----:B------:R-:W-:Y:S05]  /*1a160*/  BRA `(.L_x_846) ;  /* 0xfffffff800387947 */ /* 0x000fea000383ffff */
.L_x_829:
[----:B0-----:R0:W1:Y:S02]  /*1a170*/  SYNCS.PHASECHK.TRANS64.TRYWAIT P0, [R7+URZ], R0 ;  /* 0x00000000070075a7 */ /* 0x001064000800017f */
[----:B-1----:R-:W-:Y:S05]  /*1a180*/  @!P0 NANOSLEEP.SYNCS 0x989680 ;  /* 0x009896800000895d */ /* 0x002fea0003900000 */
[----:B------:R-:W1:Y:S02]  /*1a190*/  @!P0 SYNCS.PHASECHK.TRANS64 P0, [R7+URZ], R0 ;  /* 0x00000000070085a7 */ /* 0x000e64000800007f */
[----:B-1----:R-:W-:Y:S05]  /*1a1a0*/  @!P0 BRA `(.L_x_829) ;  /* 0xfffffffc00f08947 */ /* 0x002fea000383ffff */
[----:B------:R-:W-:Y:S05]  /*1a1b0*/  BRA `(.L_x_847) ;  /* 0xfffffff800487947 */ /* 0x000fea000383ffff */
.L_x_830:
[----:B0-----:R0:W1:Y:S02]  /*1a1c0*/  SYNCS.PHASECHK.TRANS64.TRYWAIT P0, [R7+URZ], R0 ;  /* 0x00000000070075a7 */ /* 0x001064000800017f */
[----:B-1----:R-:W-:Y:S05]  /*1a1d0*/  @!P0 NANOSLEEP.SYNCS 0x989680 ;  /* 0x009896800000895d */ /* 0x002fea0003900000 */
[----:B------:R-:W1:Y:S02]  /*1a1e0*/  @!P0 SYNCS.PHASECHK.TRANS64 P0, [R7+URZ], R0 ;  /* 0x00000000070085a7 */ /* 0x000e64000800007f */
[----:B-1----:R-:W-:Y:S05]  /*1a1f0*/  @!P0 BRA `(.L_x_830) ;  /* 0xfffffffc00f08947 */ /* 0x002fea000383ffff */
[----:B------:R-:W-:Y:S05]  /*1a200*/  BRA `(.L_x_848) ;  /* 0xfffffff800587947 */ /* 0x000fea000383ffff */
.L_x_831:
[----:B0-----:R0:W1:Y:S02]  /*1a210*/  SYNCS.PHASECHK.TRANS64.TRYWAIT P0, [R7+URZ], R0 ;  /* 0x00000000070075a7 */ /* 0x001064000800017f */
[----:B-1----:R-:W-:Y:S05]  /*1a220*/  @!P0 NANOSLEEP.SYNCS 0x989680 ;  /* 0x009896800000895d */ /* 0x002fea0003900000 */
[----:B------:R-:W1:Y:S02]  /*1a230*/  @!P0 SYNCS.PHASECHK.TRANS64 P0, [R7+URZ], R0 ;  /* 0x00000000070085a7 */ /* 0x000e64000800007f */
[----:B-1----:R-:W-:Y:S05]  /*1a240*/  @!P0 BRA `(.L_x_831) ;  /* 0xfffffffc00f08947 */ /* 0x002fea000383ffff */
[----:B------:R-:W-:Y:S05]  /*1a250*/  BRA `(.L_x_849) ;  /* 0xfffffff800687947 */ /* 0x000fea000383ffff */
.L_x_832:
[----:B0-----:R0:W1:Y:S02]  /*1a260*/  SYNCS.PHASECHK.TRANS64.TRYWAIT P0, [R7+URZ], R0 ;  /* 0x00000000070075a7 */ /* 0x001064000800017f */
[----:B-1----:R-:W-:Y:S05]  /*1a270*/  @!P0 NANOSLEEP.SYNCS 0x989680 ;  /* 0x009896800000895d */ /* 0x002fea0003900000 */
[----:B------:R-:W1:Y:S02]  /*1a280*/  @!P0 SYNCS.PHASECHK.TRANS64 P0, [R7+URZ], R0 ;  /* 0x00000000070085a7 */ /* 0x000e64000800007f */
[----:B-1----:R-:W-:Y:S05]  /*1a290*/  @!P0 BRA `(.L_x_832) ;  /* 0xfffffffc00f08947 */ /* 0x002fea000383ffff */
[----:B------:R-:W-:Y:S05]  /*1a2a0*/  BRA `(.L_x_850) ;  /* 0xfffffff800787947 */ /* 0x000fea000383ffff */
.L_x_833:
[----:B0-----:R0:W1:Y:S02]  /*1a2b0*/  SYNCS.PHASECHK.TRANS64.TRYWAIT P0, [R7+URZ], R0 ;  /* 0x00000000070075a7 */ /* 0x001064000800017f */
[----:B-1----:R-:W-:Y:S05]  /*1a2c0*/  @!P0 NANOSLEEP.SYNCS 0x989680 ;  /* 0x009896800000895d */ /* 0x002fea0003900000 */
[----:B------:R-:W1:Y:S02]  /*1a2d0*/  @!P0 SYNCS.PHASECHK.TRANS64 P0, [R7+URZ], R0 ;  /* 0x00000000070085a7 */ /* 0x000e64000800007f */
[----:B-1----:R-:W-:Y:S05]  /*1a2e0*/  @!P0 BRA `(.L_x_833) ;  /* 0xfffffffc00f08947 */ /* 0x002fea000383ffff */
[----:B------:R-:W-:Y:S05]  /*1a2f0*/  BRA `(.L_x_851) ;  /* 0xfffffff800887947 */ /* 0x000fea000383ffff */
.L_x_852:
[----:B------:R-:W-:-:S00]  /*1a300*/  BRA `(.L_x_852) ;  /* 0xfffffffc00fc7947 */ /* 0x000fc0000383ffff */
[----:B------:R-:W-:-:S00]  /*1a310*/  NOP ;  /* 0x0000000000007918 */ /* 0x000fc00000000000 */
        /* <DEDUP_REMOVED lines=14> */
.L_x_853:


//--------------------- .nv.global.init           --------------------------
	.section	.nv.global.init,"aw",@progbits
.nv.global.init:
	.type		$str$22,@object
	.size		$str$22,($str$23 - $str$22)
$str$22:
        /*0000*/ 	.byte	0x6b, 0x5f, 0x74, 0x69, 0x6c, 0x65, 0x5f, 0x63, 0x6f, 0x75, 0x6e, 0x74, 0x20, 0x3e, 0x3d, 0x20
        /*0010*/ 	.byte	0x31, 0x00
	.type		$str$23,@object
	.size		$str$23,(__unnamed_1 - $str$23)
$str$23:
        /*0012*/ 	.byte	0x2f, 0x74, 0x6d, 0x70, 0x2f, 0x63, 0x75, 0x74, 0x6c, 0x61, 0x73, 0x73, 0x5f, 0x73, 0x77, 0x65
        /*0022*/ 	.byte	0x65, 0x70, 0x5f, 0x73, 0x72, 0x63, 0x2f, 0x69, 0x6e, 0x63, 0x6c, 0x75, 0x64, 0x65, 0x2f, 0x63
        /*0032*/ 	.byte	0x75, 0x74, 0x6c, 0x61, 0x73, 0x73, 0x2f, 0x67, 0x65, 0x6d, 0x6d, 0x2f, 0x63, 0x6f, 0x6c, 0x6c
        /*0042*/ 	.byte	0x65, 0x63, 0x74, 0x69, 0x76, 0x65, 0x2f, 0x73, 0x6d, 0x39, 0x30, 0x5f, 0x6d, 0x6d, 0x61, 0x5f
        /*0052*/ 	.byte	0x74, 0x6d, 0x61, 0x5f, 0x67, 0x6d, 0x6d, 0x61, 0x5f, 0x73, 0x73, 0x5f, 0x77, 0x61, 0x72, 0x70
        /*0062*/ 	.byte	0x73, 0x70, 0x65, 0x63, 0x69, 0x61, 0x6c, 0x69, 0x7a, 0x65, 0x64, 0x2e, 0x68, 0x70, 0x70, 0x00
	.type		__unnamed_1,@object
	.size		__unnamed_1,(.L_0 - __unnamed_1)
__unnamed_1:
        /* <DEDUP_REMOVED lines=174> */
.L_0:


//--------------------- .nv.shared._ZN7cutlass13device_kernelINS_4gemm6kernel13GemmUniversalIN4cute5tupleIJiiiiEEENS1_10collective13CollectiveMmaINS1_34MainloopSm90TmaGmmaWarpSpecializedILi11ENS5_IJNS4_1CILi1EEESB_SB_EEENS1_35KernelTmaWarpSpecializedCooperativeEEENS5_IJNSA_ILi256EEENSA_ILi384EEENSA_ILi32EEEEEEaNS5_IJlSB_lEEEaSJ_NS4_8TiledMMAINS4_8MMA_AtomIJNS4_4SM904GMMA27MMA_64x192x32_S32S8S8_SS_TNEEEENS4_6LayoutINS5_IJNSA_ILi2EEESB_SB_EEENS5_IJSB_NSA_ILi0EEEST_EEEEENS5_IJNS4_10UnderscoreESW_SW_EEEEENS4_13SM90_TMA_LOADENS4_14ComposedLayoutINS4_7SwizzleILi1ELi4ELi3EEENS4_18smem_ptr_flag_bitsILi8EEENSQ_INS5_IJNSA_ILi8EEESH_EEENS5_IJSH_SB_EEEEEEEvNS4_8identityESZ_S19_vS1A_EENS_8epilogue10collective6detail29Sm90TmaWarpSpecializedAdapterINS1D_15DefaultEpilogueIaSJ_SJ_NS1C_6thread17LinearCombinationIaLi1EiiLNS1H_9ScaleType4KindE0ELNS_15FloatRoundStyleE2EaEENS1_15EpilogueDefaultEEEEEvvEEEEvNT_6ParamsE --------------------------
	.section	.nv.shared._ZN7cutlass13device_kernelINS_4gemm6kernel13GemmUniversalIN4cute5tupleIJiiiiEEENS1_10collective13CollectiveMmaINS1_34MainloopSm90TmaGmmaWarpSpecializedILi11ENS5_IJNS4_1CILi1EEESB_SB_EEENS1_35KernelTmaWarpSpecializedCooperativeEEENS5_IJNSA_ILi256EEENSA_ILi384EEENSA_ILi32EEEEEEaNS5_IJlSB_lEEEaSJ_NS4_8TiledMMAINS4_8MMA_AtomIJNS4_4SM904GMMA27MMA_64x192x32_S32S8S8_SS_TNEEEENS4_6LayoutINS5_IJNSA_ILi2EEESB_SB_EEENS5_IJSB_NSA_ILi0EEEST_EEEEENS5_IJNS4_10UnderscoreESW_SW_EEEEENS4_13SM90_TMA_LOADENS4_14ComposedLayoutINS4_7SwizzleILi1ELi4ELi3EEENS4_18smem_ptr_flag_bitsILi8EEENSQ_INS5_IJNSA_ILi8EEESH_EEENS5_IJSH_SB_EEEEEEEvNS4_8identityESZ_S19_vS1A_EENS_8epilogue10collective6detail29Sm90TmaWarpSpecializedAdapterINS1D_15DefaultEpilogueIaSJ_SJ_NS1C_6thread17LinearCombinationIaLi1EiiLNS1H_9ScaleType4KindE0ELNS_15FloatRoundStyleE2EaEENS1_15EpilogueDefaultEEEEEvvEEEEvNT_6ParamsE,"aw",@nobits
	.sectionflags	@""
	.align	16
	.zero		1024


//--------------------- .nv.shared.reserved.0     --------------------------
	.section	.nv.shared.reserved.0,"aw",@nobits
	.weak		__nv_reservedSMEM_offset_0_alias
	.size		__nv_reservedSMEM_offset_0_alias, 0, 0
	.other		__nv_reservedSMEM_offset_0_alias,@"STO_CUDA_RESERVED_SHARED STV_DEFAULT"
__nv_reservedSMEM_offset_0_alias:
	.zero		0


//--------------------- .nv.global                --------------------------
	.section	.nv.global,"aw",@nobits
.nv.global:
	.type		_ZN39_INTERNAL_1ff2c179_4_k_cu_2a8f97f0_41234cute1_E,@object
	.size		_ZN39_INTERNAL_1ff2c179_4_k_cu_2a8f97f0_41234cute1_E,(_ZN39_INTERNAL_1ff2c179_4_k_cu_2a8f97f0_41234cuda3std3__45__cpo6cbeginE - _ZN39_INTERNAL_1ff2c179_4_k_cu_2a8f97f0_41234cute1_E)
_ZN39_INTERNAL_1ff2c179_4_k_cu_2a8f97f0_41234cute1_E:
	.zero		1
	.type		_ZN39_INTERNAL_1ff2c179_4_k_cu_2a8f97f0_41234cuda3std3__45__cpo6cbeginE,@object
	.size		_ZN39_INTERNAL_1ff2c179_4_k_cu_2a8f97f0_41234cuda3std3__45__cpo6cbeginE,(_ZN39_INTERNAL_1ff2c179_4_k_cu_2a8f97f0_41234cuda3std3__48in_placeE - _ZN39_INTERNAL_1ff2c179_4_k_cu_2a8f97f0_41234cuda3std3__45__cpo6cbeginE)
_ZN39_INTERNAL_1ff2c179_4_k_cu_2a8f97f0_41234cuda3std3__45__cpo6cbeginE:
	.zero		1
	.type		_ZN39_INTERNAL_1ff2c179_4_k_cu_2a8f97f0_41234cuda3std3__48in_placeE,@object
	.size		_ZN39_INTERNAL_1ff2c179_4_k_cu_2a8f97f0_41234cuda3std3__48in_placeE,(_ZN39_INTERNAL_1ff2c179_4_k_cu_2a8f97f0_41234cuda3std6ranges3__45__cpo9iter_moveE - _ZN39_INTERNAL_1ff2c179_4_k_cu_2a8f97f0_41234cuda3std3__48in_placeE)
_ZN39_INTERNAL_1ff2c179_4_k_cu_2a8f97f0_41234cuda3std3__48in_placeE:
	.zero		1
	.type		_ZN39_INTERNAL_1ff2c179_4_k_cu_2a8f97f0_41234cuda3std6ranges3__45__cpo9iter_moveE,@object
	.size		_ZN39_INTERNAL_1ff2c179_4_k_cu_2a8f97f0_41234cuda3std6ranges3__45__cpo9iter_moveE,(_ZN39_INTERNAL_1ff2c179_4_k_cu_2a8f97f0_41234cuda3std3__45__cpo5beginE - _ZN39_INTERNAL_1ff2c179_4_k_cu_2a8f97f0_41234cuda3std6ranges3__45__cpo9iter_moveE)
_ZN39_INTERNAL_1ff2c179_4_k_cu_2a8f97f0_41234cuda3std6ranges3__45__cpo9iter_moveE:
	.zero		1
	.type		_ZN39_INTERNAL_1ff2c179_4_k_cu_2a8f97f0_41234cuda3std3__45__cpo5beginE,@object
	.size		_ZN39_INTERNAL_1ff2c179_4_k_cu_2a8f97f0_41234cuda3std3__45__cpo5beginE,(_ZN39_INTERNAL_1ff2c179_4_k_cu_2a8f97f0_41234cuda3std3__441_GLOBAL__N__1ff2c179_4_k_cu_2a8f97f0_41236ignoreE - _ZN39_INTERNAL_1ff2c179_4_k_cu_2a8f97f0_41234cuda3std3__45__cpo5beginE)
_ZN39_INTERNAL_1ff2c179_4_k_cu_2a8f97f0_41234cuda3std3__45__cpo5beginE:
	.zero		1
	.type		_ZN39_INTERNAL_1ff2c179_4_k_cu_2a8f97f0_41234cuda3std3__441_GLOBAL__N__1ff2c179_4_k_cu_2a8f97f0_41236ignoreE,@object
	.size		_ZN39_INTERNAL_1ff2c179_4_k_cu_2a8f97f0_41234cuda3std3__441_GLOBAL__N__1ff2c179_4_k_cu_2a8f97f0_41236ignoreE,(_ZN39_INTERNAL_1ff2c179_4_k_cu_2a8f97f0_41234cute7productE - _ZN39_INTERNAL_1ff2c179_4_k_cu_2a8f97f0_41234cuda3std3__441_GLOBAL__N__1ff2c179_4_k_cu_2a8f97f0_41236ignoreE)
_ZN39_INTERNAL_1ff2c179_4_k_cu_2a8f97f0_41234cuda3std3__441_GLOBAL__N__1ff2c179_4_k_cu_2a8f97f0_41236ignoreE:
	.zero		1
	.type		_ZN39_INTERNAL_1ff2c179_4_k_cu_2a8f97f0_41234cute7productE,@object
	.size		_ZN39_INTERNAL_1ff2c179_4_k_cu_2a8f97f0_41234cute7productE,(_ZN39_INTERNAL_1ff2c179_4_k_cu_2a8f97f0_41234cuda3std3__45__cpo3endE - _ZN39_INTERNAL_1ff2c179_4_k_cu_2a8f97f0_41234cute7productE)
_ZN39_INTERNAL_1ff2c179_4_k_cu_2a8f97f0_41234cute7productE:
	.zero		1
	.type		_ZN39_INTERNAL_1ff2c179_4_k_cu_2a8f97f0_41234cuda3std3__45__cpo3endE,@object
	.size		_ZN39_INTERNAL_1ff2c179_4_k_cu_2a8f97f0_41234cuda3std3__45__cpo3endE,(_ZN39_INTERNAL_1ff2c179_4_k_cu_2a8f97f0_41234cuda3std3__419piecewise_constructE - _ZN39_INTERNAL_1ff2c179_4_k_cu_2a8f97f0_41234cuda3std3__45__cpo3endE)
_ZN39_INTERNAL_1ff2c179_4_k_cu_2a8f97f0_41234cuda3std3__45__cpo3endE:
	.zero		1
	.type		_ZN39_INTERNAL_1ff2c179_4_k_cu_2a8f97f0_41234cuda3std3__419piecewise_constructE,@object
	.size		_ZN39_INTERNAL_1ff2c179_4_k_cu_2a8f97f0_41234cuda3std3__419piecewise_constructE,(_ZN39_INTERNAL_1ff2c179_4_k_cu_2a8f97f0_41234cuda3std3__45__cpo4cendE - _ZN39_INTERNAL_1ff2c179_4_k_cu_2a8f97f0_41234cuda3std3__419piecewise_constructE)
_ZN39_INTERNAL_1ff2c179_4_k_cu_2a8f97f0_41234cuda3std3__419piecewise_constructE:
	.zero		1
	.type		_ZN39_INTERNAL_1ff2c179_4_k_cu_2a8f97f0_41234cuda3std3__45__cpo4cendE,@object
	.size		_ZN39_INTERNAL_1ff2c179_4_k_cu_2a8f97f0_41234cuda3std3__45__cpo4cendE,(_ZN39_INTERNAL_1ff2c179_4_k_cu_2a8f97f0_41234cuda3std6ranges3__45__cpo4swapE - _ZN39_INTERNAL_1ff2c179_4_k_cu_2a8f97f0_41234cuda3std3__45__cpo4cendE)
_ZN39_INTERNAL_1ff2c179_4_k_cu_2a8f97f0_41234cuda3std3__45__cpo4cendE:
	.zero		1
	.type		_ZN39_INTERNAL_1ff2c179_4_k_cu_2a8f97f0_41234cuda3std6ranges3__45__cpo4swapE,@object
	.size		_ZN39_INTERNAL_1ff2c179_4_k_cu_2a8f97f0_41234cuda3std6ranges3__45__cpo4swapE,(.L_8 - _ZN39_INTERNAL_1ff2c179_4_k_cu_2a8f97f0_41234cuda3std6ranges3__45__cpo4swapE)
_ZN39_INTERNAL_1ff2c179_4_k_cu_2a8f97f0_41234cuda3std6ranges3__45__cpo4swapE:
	.zero		1
.L_8:


//--------------------- .nv.constant0._ZN7cutlass13device_kernelINS_4gemm6kernel13GemmUniversalIN4cute5tupleIJiiiiEEENS1_10collective13CollectiveMmaINS1_34MainloopSm90TmaGmmaWarpSpecializedILi11ENS5_IJNS4_1CILi1EEESB_SB_EEENS1_35KernelTmaWarpSpecializedCooperativeEEENS5_IJNSA_ILi256EEENSA_ILi384EEENSA_ILi32EEEEEEaNS5_IJlSB_lEEEaSJ_NS4_8TiledMMAINS4_8MMA_AtomIJNS4_4SM904GMMA27MMA_64x192x32_S32S8S8_SS_TNEEEENS4_6LayoutINS5_IJNSA_ILi2EEESB_SB_EEENS5_IJSB_NSA_ILi0EEEST_EEEEENS5_IJNS4_10UnderscoreESW_SW_EEEEENS4_13SM90_TMA_LOADENS4_14ComposedLayoutINS4_7SwizzleILi1ELi4ELi3EEENS4_18smem_ptr_flag_bitsILi8EEENSQ_INS5_IJNSA_ILi8EEESH_EEENS5_IJSH_SB_EEEEEEEvNS4_8identityESZ_S19_vS1A_EENS_8epilogue10collective6detail29Sm90TmaWarpSpecializedAdapterINS1D_15DefaultEpilogueIaSJ_SJ_NS1C_6thread17LinearCombinationIaLi1EiiLNS1H_9ScaleType4KindE0ELNS_15FloatRoundStyleE2EaEENS1_15EpilogueDefaultEEEEEvvEEEEvNT_6ParamsE --------------------------
	.section	.nv.constant0._ZN7cutlass13device_kernelINS_4gemm6kernel13GemmUniversalIN4cute5tupleIJiiiiEEENS1_10collective13CollectiveMmaINS1_34MainloopSm90TmaGmmaWarpSpecializedILi11ENS5_IJNS4_1CILi1EEESB_SB_EEENS1_35KernelTmaWarpSpecializedCooperativeEEENS5_IJNSA_ILi256EEENSA_ILi384EEENSA_ILi32EEEEEEaNS5_IJlSB_lEEEaSJ_NS4_8TiledMMAINS4_8MMA_AtomIJNS4_4SM904GMMA27MMA_64x192x32_S32S8S8_SS_TNEEEENS4_6LayoutINS5_IJNSA_ILi2EEESB_SB_EEENS5_IJSB_NSA_ILi0EEEST_EEEEENS5_IJNS4_10UnderscoreESW_SW_EEEEENS4_13SM90_TMA_LOADENS4_14ComposedLayoutINS4_7SwizzleILi1ELi4ELi3EEENS4_18smem_ptr_flag_bitsILi8EEENSQ_INS5_IJNSA_ILi8EEESH_EEENS5_IJSH_SB_EEEEEEEvNS4_8identityESZ_S19_vS1A_EENS_8epilogue10collective6detail29Sm90TmaWarpSpecializedAdapterINS1D_15DefaultEpilogueIaSJ_SJ_NS1C_6thread17LinearCombinationIaLi1EiiLNS1H_9ScaleType4KindE0ELNS_15FloatRoundStyleE2EaEENS1_15EpilogueDefaultEEEEEvvEEEEvNT_6ParamsE,"a",@progbits
	.sectionflags	@""
	.align	4
.nv.constant0._ZN7cutlass13device_kernelINS_4gemm6kernel13GemmUniversalIN4cute5tupleIJiiiiEEENS1_10collective13CollectiveMmaINS1_34MainloopSm90TmaGmmaWarpSpecializedILi11ENS5_IJNS4_1CILi1EEESB_SB_EEENS1_35KernelTmaWarpSpecializedCooperativeEEENS5_IJNSA_ILi256EEENSA_ILi384EEENSA_ILi32EEEEEEaNS5_IJlSB_lEEEaSJ_NS4_8TiledMMAINS4_8MMA_AtomIJNS4_4SM904GMMA27MMA_64x192x32_S32S8S8_SS_TNEEEENS4_6LayoutINS5_IJNSA_ILi2EEESB_SB_EEENS5_IJSB_NSA_ILi0EEEST_EEEEENS5_IJNS4_10UnderscoreESW_SW_EEEEENS4_13SM90_TMA_LOADENS4_14ComposedLayoutINS4_7SwizzleILi1ELi4ELi3EEENS4_18smem_ptr_flag_bitsILi8EEENSQ_INS5_IJNSA_ILi8EEESH_EEENS5_IJSH_SB_EEEEEEEvNS4_8identityESZ_S19_vS1A_EENS_8epilogue10collective6detail29Sm90TmaWarpSpecializedAdapterINS1D_15DefaultEpilogueIaSJ_SJ_NS1C_6thread17LinearCombinationIaLi1EiiLNS1H_9ScaleType4KindE0ELNS_15FloatRoundStyleE2EaEENS1_15EpilogueDefaultEEEEEvvEEEEvNT_6ParamsE:
	.zero		1664


//--------------------- SYMBOLS --------------------------

	.type		.nv.reservedSmem.offset0,@object
	.size		.nv.reservedSmem.offset0,0x4
	.type		__assertfail,@function
